	.target	sm_90a

	.elftype	@"ET_EXEC"


//--------------------- .note.nv.tkinfo           --------------------------
	.section	.note.nv.tkinfo,"",@"SHT_NOTE"
	.sectionflags	@"SHF_NOTE_NV_TKINFO"
	.tkinfo
        /*0018*/ 	.word	0x00000002
        /*0030*/ 	.string	""
        /*0030*/ 	.string	"ptxas"
        /*0030*/ 	.string	"Cuda compilation tools, release 13.0, V13.0.88"
        /*0030*/ 	.string	"Build cuda_13.0.r13.0/compiler.36424714_0"
        /*0030*/ 	.string	"-arch sm_90a -m 64 "



//--------------------- .note.nv.cuinfo           --------------------------
	.section	.note.nv.cuinfo,"",@"SHT_NOTE"
	.sectionflags	@"SHF_NOTE_NV_CUINFO"
        /*0018*/ 	.short	0x0002
        /*001a*/ 	.short	0x005a
        /*001c*/ 	.short	0x0082
	.zero		2


//--------------------- .nv.info                  --------------------------
	.section	.nv.info,"",@"SHT_CUDA_INFO"
	.align	4


	//----- nvinfo : EIATTR_REGCOUNT
	.align		4
        /*0000*/ 	.byte	0x04, 0x2f
        /*0002*/ 	.short	(.L_12 - .L_11)
	.align		4
.L_11:
        /*0004*/ 	.word	index@(_ZN7cutlass13device_kernelINS_4gemm6kernel13GemmUniversalIN4cute5tupleIJiiiiEEENS1_10collective13CollectiveMmaINS1_37MainloopSm90TmaGmmaWarpSpecializedFP8ILi3ENS5_IJNS4_1CILi2EEENSA_ILi1EEESC_EEENS1_35KernelTmaWarpSpecializedCooperativeEEENS5_IJNSA_ILi256EEESG_NSA_ILi128EEEEEENS_12float_e4m3_tENS5_IJlSC_lEEESJ_SK_NS4_8TiledMMAINS4_8MMA_AtomIJNS4_4SM904GMMA31MMA_64x256x32_F32E4M3E4M3_SS_TNILNSO_7ScaleInE1ELSQ_1EEEEEENS4_6LayoutISD_NS5_IJSC_NSA_ILi0EEESU_EEEEENS5_IJNS4_10UnderscoreESX_SX_EEEEENS4_13SM90_TMA_LOADENS4_14ComposedLayoutINS4_7SwizzleILi3ELi4ELi3EEENS4_18smem_ptr_flag_bitsILi8EEENST_INS5_IJNSA_ILi8EEESH_EEENS5_IJSH_SC_EEEEEEEvNS4_8identityENS4_23SM90_TMA_LOAD_MULTICASTES1A_vS1B_EENS_8epilogue10collective6detail29Sm90TmaWarpSpecializedAdapterINS1F_15DefaultEpilogueISJ_SK_SK_NS1E_6thread17LinearCombinationISJ_Li1EffLNS1J_9ScaleType4KindE0ELNS_15FloatRoundStyleE2ESJ_EENS1_15EpilogueDefaultEEEEEvvEEEEvNT_6ParamsE)
        /*0008*/ 	.word	0x000000a8


	//----- nvinfo : EIATTR_FRAME_SIZE
	.align		4
.L_12:
        /*000c*/ 	.byte	0x04, 0x11
        /*000e*/ 	.short	(.L_14 - .L_13)
	.align		4
.L_13:
        /*0010*/ 	.word	index@(_ZN7cutlass13device_kernelINS_4gemm6kernel13GemmUniversalIN4cute5tupleIJiiiiEEENS1_10collective13CollectiveMmaINS1_37MainloopSm90TmaGmmaWarpSpecializedFP8ILi3ENS5_IJNS4_1CILi2EEENSA_ILi1EEESC_EEENS1_35KernelTmaWarpSpecializedCooperativeEEENS5_IJNSA_ILi256EEESG_NSA_ILi128EEEEEENS_12float_e4m3_tENS5_IJlSC_lEEESJ_SK_NS4_8TiledMMAINS4_8MMA_AtomIJNS4_4SM904GMMA31MMA_64x256x32_F32E4M3E4M3_SS_TNILNSO_7ScaleInE1ELSQ_1EEEEEENS4_6LayoutISD_NS5_IJSC_NSA_ILi0EEESU_EEEEENS5_IJNS4_10UnderscoreESX_SX_EEEEENS4_13SM90_TMA_LOADENS4_14ComposedLayoutINS4_7SwizzleILi3ELi4ELi3EEENS4_18smem_ptr_flag_bitsILi8EEENST_INS5_IJNSA_ILi8EEESH_EEENS5_IJSH_SC_EEEEEEEvNS4_8identityENS4_23SM90_TMA_LOAD_MULTICASTES1A_vS1B_EENS_8epilogue10collective6detail29Sm90TmaWarpSpecializedAdapterINS1F_15DefaultEpilogueISJ_SK_SK_NS1E_6thread17LinearCombinationISJ_Li1EffLNS1J_9ScaleType4KindE0ELNS_15FloatRoundStyleE2ESJ_EENS1_15EpilogueDefaultEEEEEvvEEEEvNT_6ParamsE)
        /*0014*/ 	.word	0x00000cc8


	//----- nvinfo : EIATTR_MIN_STACK_SIZE
	.align		4
.L_14:
        /*0018*/ 	.byte	0x04, 0x12
        /*001a*/ 	.short	(.L_16 - .L_15)
	.align		4
.L_15:
        /*001c*/ 	.word	index@(_ZN7cutlass13device_kernelINS_4gemm6kernel13GemmUniversalIN4cute5tupleIJiiiiEEENS1_10collective13CollectiveMmaINS1_37MainloopSm90TmaGmmaWarpSpecializedFP8ILi3ENS5_IJNS4_1CILi2EEENSA_ILi1EEESC_EEENS1_35KernelTmaWarpSpecializedCooperativeEEENS5_IJNSA_ILi256EEESG_NSA_ILi128EEEEEENS_12float_e4m3_tENS5_IJlSC_lEEESJ_SK_NS4_8TiledMMAINS4_8MMA_AtomIJNS4_4SM904GMMA31MMA_64x256x32_F32E4M3E4M3_SS_TNILNSO_7ScaleInE1ELSQ_1EEEEEENS4_6LayoutISD_NS5_IJSC_NSA_ILi0EEESU_EEEEENS5_IJNS4_10UnderscoreESX_SX_EEEEENS4_13SM90_TMA_LOADENS4_14ComposedLayoutINS4_7SwizzleILi3ELi4ELi3EEENS4_18smem_ptr_flag_bitsILi8EEENST_INS5_IJNSA_ILi8EEESH_EEENS5_IJSH_SC_EEEEEEEvNS4_8identityENS4_23SM90_TMA_LOAD_MULTICASTES1A_vS1B_EENS_8epilogue10collective6detail29Sm90TmaWarpSpecializedAdapterINS1F_15DefaultEpilogueISJ_SK_SK_NS1E_6thread17LinearCombinationISJ_Li1EffLNS1J_9ScaleType4KindE0ELNS_15FloatRoundStyleE2ESJ_EENS1_15EpilogueDefaultEEEEEvvEEEEvNT_6ParamsE)
        /*0020*/ 	.word	0x00000cc8
.L_16:


//--------------------- .nv.compat                --------------------------
	.section	.nv.compat,"",@"SHT_CUDA_COMPAT_INFO"
	.align	4
        /*0000*/ 	.byte	0x02, 0x09, 0x01, 0x00, 0x02, 0x02, 0x04, 0x00, 0x02, 0x05, 0x05, 0x00, 0x03, 0x07, 0x01, 0x01
        /*0010*/ 	.byte	0x02, 0x03, 0x01, 0x00, 0x02, 0x06, 0x01, 0x00, 0x04, 0x0b, 0x08, 0x00, 0x00, 0x00, 0x00, 0x00
        /*0020*/ 	.byte	0x00, 0x00, 0x00, 0x00


//--------------------- .nv.info._ZN7cutlass13device_kernelINS_4gemm6kernel13GemmUniversalIN4cute5tupleIJiiiiEEENS1_10collective13CollectiveMmaINS1_37MainloopSm90TmaGmmaWarpSpecializedFP8ILi3ENS5_IJNS4_1CILi2EEENSA_ILi1EEESC_EEENS1_35KernelTmaWarpSpecializedCooperativeEEENS5_IJNSA_ILi256EEESG_NSA_ILi128EEEEEENS_12float_e4m3_tENS5_IJlSC_lEEESJ_SK_NS4_8TiledMMAINS4_8MMA_AtomIJNS4_4SM904GMMA31MMA_64x256x32_F32E4M3E4M3_SS_TNILNSO_7ScaleInE1ELSQ_1EEEEEENS4_6LayoutISD_NS5_IJSC_NSA_ILi0EEESU_EEEEENS5_IJNS4_10UnderscoreESX_SX_EEEEENS4_13SM90_TMA_LOADENS4_14ComposedLayoutINS4_7SwizzleILi3ELi4ELi3EEENS4_18smem_ptr_flag_bitsILi8EEENST_INS5_IJNSA_ILi8EEESH_EEENS5_IJSH_SC_EEEEEEEvNS4_8identityENS4_23SM90_TMA_LOAD_MULTICASTES1A_vS1B_EENS_8epilogue10collective6detail29Sm90TmaWarpSpecializedAdapterINS1F_15DefaultEpilogueISJ_SK_SK_NS1E_6thread17LinearCombinationISJ_Li1EffLNS1J_9ScaleType4KindE0ELNS_15FloatRoundStyleE2ESJ_EENS1_15EpilogueDefaultEEEEEvvEEEEvNT_6ParamsE --------------------------
	.section	.nv.info._ZN7cutlass13device_kernelINS_4gemm6kernel13GemmUniversalIN4cute5tupleIJiiiiEEENS1_10collective13CollectiveMmaINS1_37MainloopSm90TmaGmmaWarpSpecializedFP8ILi3ENS5_IJNS4_1CILi2EEENSA_ILi1EEESC_EEENS1_35KernelTmaWarpSpecializedCooperativeEEENS5_IJNSA_ILi256EEESG_NSA_ILi128EEEEEENS_12float_e4m3_tENS5_IJlSC_lEEESJ_SK_NS4_8TiledMMAINS4_8MMA_AtomIJNS4_4SM904GMMA31MMA_64x256x32_F32E4M3E4M3_SS_TNILNSO_7ScaleInE1ELSQ_1EEEEEENS4_6LayoutISD_NS5_IJSC_NSA_ILi0EEESU_EEEEENS5_IJNS4_10UnderscoreESX_SX_EEEEENS4_13SM90_TMA_LOADENS4_14ComposedLayoutINS4_7SwizzleILi3ELi4ELi3EEENS4_18smem_ptr_flag_bitsILi8EEENST_INS5_IJNSA_ILi8EEESH_EEENS5_IJSH_SC_EEEEEEEvNS4_8identityENS4_23SM90_TMA_LOAD_MULTICASTES1A_vS1B_EENS_8epilogue10collective6detail29Sm90TmaWarpSpecializedAdapterINS1F_15DefaultEpilogueISJ_SK_SK_NS1E_6thread17LinearCombinationISJ_Li1EffLNS1J_9ScaleType4KindE0ELNS_15FloatRoundStyleE2ESJ_EENS1_15EpilogueDefaultEEEEEvvEEEEvNT_6ParamsE,"",@"SHT_CUDA_INFO"
	.sectionflags	@""
	.align	4


	//----- nvinfo : EIATTR_CUDA_API_VERSION
	.align		4
        /*0000*/ 	.byte	0x04, 0x37
        /*0002*/ 	.short	(.L_18 - .L_17)
.L_17:
        /*0004*/ 	.word	0x00000082


	//----- nvinfo : EIATTR_KPARAM_INFO
	.align		4
.L_18:
        /*0008*/ 	.byte	0x04, 0x17
        /*000a*/ 	.short	(.L_20 - .L_19)
.L_19:
        /*000c*/ 	.word	0x00000000
        /*0010*/ 	.short	0x0000
        /*0012*/ 	.short	0x0070
        /*0014*/ 	.byte	0x00, 0xf0, 0x01, 0x10


	//----- nvinfo : EIATTR_SPARSE_MMA_MASK
	.align		4
.L_20:
        /*0018*/ 	.byte	0x03, 0x50
        /*001a*/ 	.short	0x0000


	//----- nvinfo : EIATTR_MAXREG_COUNT
	.align		4
        /*001c*/ 	.byte	0x03, 0x1b
        /*001e*/ 	.short	0x00a8


	//----- nvinfo : EIATTR_NUM_BARRIERS
	.align		4
        /*0020*/ 	.byte	0x02, 0x4c
        /*0022*/ 	.byte	0x01
	.zero		1


	//----- nvinfo : EIATTR_ANNOTATIONS
	.align		4
        /*0024*/ 	.byte	0x04, 0x55
        /*0026*/ 	.short	(.L_22 - .L_21)


	//   ....[0]....
.L_21:
        /*0028*/ 	.word	0x00000001
        /*002c*/ 	.byte	0x10, 0x07, 0x00, 0x00, 0x01, 0x00, 0x00, 0x00, 0xe0, 0x07, 0x00, 0x00, 0x01, 0x00, 0x00, 0x00
        /* <DEDUP_REMOVED lines=2039> */
        /*7fac*/ 	.byte	0x10, 0x9c, 0x02, 0x00


	//----- nvinfo : EIATTR_MERCURY_ISA_VERSION
	.align		4
.L_22:
        /*7fb0*/ 	.byte	0x03, 0x5f
        /*7fb2*/ 	.short	0x0101


	//----- nvinfo : EIATTR_INT_WARP_WIDE_INSTR_OFFSETS
	.align		4
        /*7fb4*/ 	.byte	0x04, 0x31
        /*7fb6*/ 	.short	(.L_24 - .L_23)


	//   ....[0]....
.L_23:
        /*7fb8*/ 	.word	0x00000530


	//   ....[1]....
        /*7fbc*/ 	.word	0x00000550


	//   ....[2]....
        /*7fc0*/ 	.word	0x000006b0


	//----- nvinfo : EIATTR_COOP_GROUP_MASK_REGIDS
	.align		4
.L_24:
        /*7fc4*/ 	.byte	0x04, 0x29
        /*7fc6*/ 	.short	(.L_26 - .L_25)


	//   ....[0]....
.L_25:
        /*7fc8*/ 	.word	0xffffffff


	//   ....[1]....
        /*7fcc*/ 	.word	0xffffffff


	//   ....[2]....
        /*7fd0*/ 	.word	0xffffffff


	//   ....[3]....
        /*7fd4*/ 	.word	0xffffffff


	//   ....[4]....
        /*7fd8*/ 	.word	0xffffffff


	//   ....[5]....
        /*7fdc*/ 	.word	0xffffffff


	//----- nvinfo : EIATTR_COOP_GROUP_INSTR_OFFSETS
	.align		4
.L_26:
        /*7fe0*/ 	.byte	0x04, 0x28
        /*7fe2*/ 	.short	(.L_28 - .L_27)


	//   ....[0]....
.L_27:
        /*7fe4*/ 	.word	0x00000070


	//   ....[1]....
        /*7fe8*/ 	.word	0x00000080


	//   ....[2]....
        /*7fec*/ 	.word	0x000001a0


	//   ....[3]....
        /*7ff0*/ 	.word	0x000003a0


	//   ....[4]....
        /*7ff4*/ 	.word	0x00000820


	//   ....[5]....
        /*7ff8*/ 	.word	0x00002970


	//----- nvinfo : EIATTR_REG_RECONFIG
	.align		4
.L_28:
        /*7ffc*/ 	.byte	0x01, 0x54
	.zero		2


	//----- nvinfo : EIATTR_MBARRIER_INSTR_OFFSETS
	.align		4
        /*8000*/ 	.byte	0x04, 0x39
        /*8002*/ 	.short	(.L_30 - .L_29)


	//   ....[0]....
.L_29:
        /*8004*/ 	.word	0x00000320
        /*8008*/ 	.word	0x000000ff
        /*800c*/ 	.word	0x00000000
        /*8010*/ 	.short	0x0100
        /*8012*/ 	.byte	0x09
	.zero		1


	//   ....[1]....
        /*8014*/ 	.word	0x00000330
        /*8018*/ 	.word	0x000000ff
        /*801c*/ 	.word	0x00000018
        /*8020*/ 	.short	0x0100
        /*8022*/ 	.byte	0x09
	.zero		1


	//   ....[2]....
        /*8024*/ 	.word	0x00000340
        /*8028*/ 	.word	0x000000ff
        /*802c*/ 	.word	0x00000008
        /*8030*/ 	.short	0x0100
        /*8032*/ 	.byte	0x09
	.zero		1


	//   ....[3]....
        /*8034*/ 	.word	0x00000350
        /*8038*/ 	.word	0x000000ff
        /*803c*/ 	.word	0x00000020
        /*8040*/ 	.short	0x0100
        /*8042*/ 	.byte	0x09
	.zero		1


	//   ....[4]....
        /*8044*/ 	.word	0x00000360
        /*8048*/ 	.word	0x000000ff
        /*804c*/ 	.word	0x00000010
        /*8050*/ 	.short	0x0100
        /*8052*/ 	.byte	0x09
	.zero		1


	//   ....[5]....
        /*8054*/ 	.word	0x00000370
        /*8058*/ 	.word	0x000000ff
        /*805c*/ 	.word	0x00000028
        /*8060*/ 	.short	0x0100
        /*8062*/ 	.byte	0x09
	.zero		1


	//   ....[6]....
        /*8064*/ 	.word	0x00000740
        /*8068*/ 	.word	0x000000ff
        /*806c*/ 	.word	0x00000040
        /*8070*/ 	.short	0x0100
        /*8072*/ 	.byte	0x06
	.zero		1


	//   ....[7]....
        /*8074*/ 	.word	0x000007c0
        /*8078*/ 	.word	0x000000ff
        /*807c*/ 	.word	0x00000048
        /*8080*/ 	.short	0x0100
        /*8082*/ 	.byte	0x06
	.zero		1


	//   ....[8]....
        /*8084*/ 	.word	0x00002d60
        /*8088*/ 	.word	0x000000ff
        /*808c*/ 	.word	0x00000000
        /*8090*/ 	.short	0x010a
        /*8092*/ 	.byte	0x06
	.zero		1


	//   ....[9]....
        /*8094*/ 	.word	0x00002da0
        /*8098*/ 	.word	0x000000ff
        /*809c*/ 	.word	0x00000000
        /*80a0*/ 	.short	0x010a
        /*80a2*/ 	.byte	0x06
	.zero		1


	//   ....[10]....
        /*80a4*/ 	.word	0x000090b0
        /*80a8*/ 	.word	0x000000ff
        /*80ac*/ 	.word	0x00000000
        /*80b0*/ 	.short	0x010a
        /*80b2*/ 	.byte	0x10
	.zero		1


	//   ....[11]....
        /*80b4*/ 	.word	0x000090f0
        /*80b8*/ 	.word	0x000000ff
        /*80bc*/ 	.word	0x00000000
        /*80c0*/ 	.short	0x010a
        /*80c2*/ 	.byte	0x10
	.zero		1


	//   ....[12]....
        /*80c4*/ 	.word	0x00011940
        /*80c8*/ 	.word	0x00000000
        /*80cc*/ 	.word	0x00000000
        /*80d0*/ 	.short	0x0101
        /*80d2*/ 	.byte	0x3f
	.zero		1


	//   ....[13]....
        /*80d4*/ 	.word	0x00015460
        /*80d8*/ 	.word	0x00000000
        /*80dc*/ 	.word	0x00000000
        /*80e0*/ 	.short	0x0101
        /*80e2*/ 	.byte	0x3f
	.zero		1


	//   ....[14]....
        /*80e4*/ 	.word	0x00028ed0
        /*80e8*/ 	.word	0x0000000c
        /*80ec*/ 	.word	0x00000018
        /*80f0*/ 	.short	0x010a
        /*80f2*/ 	.byte	0x3f
	.zero		1


	//   ....[15]....
        /*80f4*/ 	.word	0x00029230
        /*80f8*/ 	.word	0x00000002
        /*80fc*/ 	.word	0x00000048
        /*8100*/ 	.short	0x0101
        /*8102*/ 	.byte	0x3f
	.zero		1


	//   ....[16]....
        /*8104*/ 	.word	0x000299e0
        /*8108*/ 	.word	0x00000003
        /*810c*/ 	.word	0x00000000
        /*8110*/ 	.short	0x010a
        /*8112*/ 	.byte	0x3f
	.zero		1


	//   ....[17]....
        /*8114*/ 	.word	0x00029a70
        /*8118*/ 	.word	0x00000003
        /*811c*/ 	.word	0x00000000
        /*8120*/ 	.short	0x010a
        /*8122*/ 	.byte	0x3f
	.zero		1


	//   ....[18]....
        /*8124*/ 	.word	0x00029b00
        /*8128*/ 	.word	0x00000003
        /*812c*/ 	.word	0x00000000
        /*8130*/ 	.short	0x010a
        /*8132*/ 	.byte	0x3f
	.zero		1


	//   ....[19]....
        /*8134*/ 	.word	0x00029b70
        /*8138*/ 	.word	0x00000003
        /*813c*/ 	.word	0x00000000
        /*8140*/ 	.short	0x010a
        /*8142*/ 	.byte	0x3f
	.zero		1


	//   ....[20]....
        /*8144*/ 	.word	0x00029be0
        /*8148*/ 	.word	0x00000002
        /*814c*/ 	.word	0x00000000
        /*8150*/ 	.short	0x010a
        /*8152*/ 	.byte	0x3f
	.zero		1


	//   ....[21]....
        /*8154*/ 	.word	0x00029cc0
        /*8158*/ 	.word	0x0000000c
        /*815c*/ 	.word	0x00000018
        /*8160*/ 	.short	0x010a
        /*8162*/ 	.byte	0x3f
	.zero		1


	//   ....[22]....
        /*8164*/ 	.word	0x00029d90
        /*8168*/ 	.word	0x00000003
        /*816c*/ 	.word	0x00000000
        /*8170*/ 	.short	0x010a
        /*8172*/ 	.byte	0x3f
	.zero		1


	//   ....[23]....
        /*8174*/ 	.word	0x00029de0
        /*8178*/ 	.word	0x00000003
        /*817c*/ 	.word	0x00000000
        /*8180*/ 	.short	0x010a
        /*8182*/ 	.byte	0x3f
	.zero		1


	//----- nvinfo : EIATTR_NUM_MBARRIERS
	.align		4
.L_30:
        /*8184*/ 	.byte	0x03, 0x38
        /*8186*/ 	.short	0x0008


	//----- nvinfo : EIATTR_EXIT_INSTR_OFFSETS
	.align		4
        /*8188*/ 	.byte	0x04, 0x1c
        /*818a*/ 	.short	(.L_32 - .L_31)


	//   ....[0]....
.L_31:
        /*818c*/ 	.word	0x000009b0


	//   ....[1]....
        /*8190*/ 	.word	0x00001250


	//   ....[2]....
        /*8194*/ 	.word	0x000285b0


	//   ....[3]....
        /*8198*/ 	.word	0x00028b50


	//   ....[4]....
        /*819c*/ 	.word	0x00029b50


	//----- nvinfo : EIATTR_MAX_THREADS
	.align		4
.L_32:
        /*81a0*/ 	.byte	0x04, 0x05
        /*81a2*/ 	.short	(.L_34 - .L_33)
.L_33:
        /*81a4*/ 	.word	0x00000180
        /*81a8*/ 	.word	0x00000001
        /*81ac*/ 	.word	0x00000001


	//----- nvinfo : EIATTR_CRS_STACK_SIZE
	.align		4
.L_34:
        /*81b0*/ 	.byte	0x04, 0x1e
        /*81b2*/ 	.short	(.L_36 - .L_35)
.L_35:
        /*81b4*/ 	.word	0x00000000


	//----- nvinfo : EIATTR_CBANK_PARAM_SIZE
	.align		4
.L_36:
        /*81b8*/ 	.byte	0x03, 0x19
        /*81ba*/ 	.short	0x0470


	//----- nvinfo : EIATTR_PARAM_CBANK
	.align		4
        /*81bc*/ 	.byte	0x04, 0x0a
        /*81be*/ 	.short	(.L_38 - .L_37)
	.align		4
.L_37:
        /*81c0*/ 	.word	index@(.nv.constant0._ZN7cutlass13device_kernelINS_4gemm6kernel13GemmUniversalIN4cute5tupleIJiiiiEEENS1_10collective13CollectiveMmaINS1_37MainloopSm90TmaGmmaWarpSpecializedFP8ILi3ENS5_IJNS4_1CILi2EEENSA_ILi1EEESC_EEENS1_35KernelTmaWarpSpecializedCooperativeEEENS5_IJNSA_ILi256EEESG_NSA_ILi128EEEEEENS_12float_e4m3_tENS5_IJlSC_lEEESJ_SK_NS4_8TiledMMAINS4_8MMA_AtomIJNS4_4SM904GMMA31MMA_64x256x32_F32E4M3E4M3_SS_TNILNSO_7ScaleInE1ELSQ_1EEEEEENS4_6LayoutISD_NS5_IJSC_NSA_ILi0EEESU_EEEEENS5_IJNS4_10UnderscoreESX_SX_EEEEENS4_13SM90_TMA_LOADENS4_14ComposedLayoutINS4_7SwizzleILi3ELi4ELi3EEENS4_18smem_ptr_flag_bitsILi8EEENST_INS5_IJNSA_ILi8EEESH_EEENS5_IJSH_SC_EEEEEEEvNS4_8identityENS4_23SM90_TMA_LOAD_MULTICASTES1A_vS1B_EENS_8epilogue10collective6detail29Sm90TmaWarpSpecializedAdapterINS1F_15DefaultEpilogueISJ_SK_SK_NS1E_6thread17LinearCombinationISJ_Li1EffLNS1J_9ScaleType4KindE0ELNS_15FloatRoundStyleE2ESJ_EENS1_15EpilogueDefaultEEEEEvvEEEEvNT_6ParamsE)
        /*81c4*/ 	.short	0x0210
        /*81c6*/ 	.short	0x0470


	//----- nvinfo : EIATTR_SW_WAR
	.align		4
.L_38:
        /*81c8*/ 	.byte	0x04, 0x36
        /*81ca*/ 	.short	(.L_40 - .L_39)
.L_39:
        /*81cc*/ 	.word	0x00000008
.L_40:


//--------------------- .nv.callgraph             --------------------------
	.section	.nv.callgraph,"",@"SHT_CUDA_CALLGRAPH"
	.align	4
	.sectionentsize	8
	.align		4
        /*0000*/ 	.word	0x00000000
	.align		4
        /*0004*/ 	.word	0xffffffff
	.align		4
        /*0008*/ 	.word	0x00000000
	.align		4
        /*000c*/ 	.word	0xfffffffe
	.align		4
        /*0010*/ 	.word	0x00000000
	.align		4
        /*0014*/ 	.word	0xfffffffd
	.align		4
        /*0018*/ 	.word	0x00000000
	.align		4
        /*001c*/ 	.word	0xfffffffc


//--------------------- .nv.constant4             --------------------------
	.section	.nv.constant4,"a",@progbits
	.align	8
	.align		8
.nv.constant4:
        /*0000*/ 	.dword	_ZN40_INTERNAL_1dfdd1f5_4_k_cu_77c23daa_229664cuda3std3__45__cpo5beginE
	.align		8
        /*0008*/ 	.dword	_ZN40_INTERNAL_1dfdd1f5_4_k_cu_77c23daa_229664cuda3std3__45__cpo3endE
	.align		8
        /*0010*/ 	.dword	_ZN40_INTERNAL_1dfdd1f5_4_k_cu_77c23daa_229664cuda3std3__45__cpo6cbeginE
	.align		8
        /*0018*/ 	.dword	_ZN40_INTERNAL_1dfdd1f5_4_k_cu_77c23daa_229664cuda3std3__45__cpo4cendE
	.align		8
        /*0020*/ 	.dword	_ZN40_INTERNAL_1dfdd1f5_4_k_cu_77c23daa_229664cuda3std3__442_GLOBAL__N__1dfdd1f5_4_k_cu_77c23daa_229666ignoreE
	.align		8
        /*0028*/ 	.dword	_ZN40_INTERNAL_1dfdd1f5_4_k_cu_77c23daa_229664cuda3std3__419piecewise_constructE
	.align		8
        /*0030*/ 	.dword	_ZN40_INTERNAL_1dfdd1f5_4_k_cu_77c23daa_229664cuda3std3__48in_placeE
	.align		8
        /*0038*/ 	.dword	_ZN40_INTERNAL_1dfdd1f5_4_k_cu_77c23daa_229664cuda3std6ranges3__45__cpo4swapE
	.align		8
        /*0040*/ 	.dword	_ZN40_INTERNAL_1dfdd1f5_4_k_cu_77c23daa_229664cuda3std6ranges3__45__cpo9iter_moveE
	.align		8
        /*0048*/ 	.dword	_ZN40_INTERNAL_1dfdd1f5_4_k_cu_77c23daa_229664cute7productE
	.align		8
        /*0050*/ 	.dword	_ZN40_INTERNAL_1dfdd1f5_4_k_cu_77c23daa_229664cute1_E


//--------------------- .text._ZN7cutlass13device_kernelINS_4gemm6kernel13GemmUniversalIN4cute5tupleIJiiiiEEENS1_10collective13CollectiveMmaINS1_37MainloopSm90TmaGmmaWarpSpecializedFP8ILi3ENS5_IJNS4_1CILi2EEENSA_ILi1EEESC_EEENS1_35KernelTmaWarpSpecializedCooperativeEEENS5_IJNSA_ILi256EEESG_NSA_ILi128EEEEEENS_12float_e4m3_tENS5_IJlSC_lEEESJ_SK_NS4_8TiledMMAINS4_8MMA_AtomIJNS4_4SM904GMMA31MMA_64x256x32_F32E4M3E4M3_SS_TNILNSO_7ScaleInE1ELSQ_1EEEEEENS4_6LayoutISD_NS5_IJSC_NSA_ILi0EEESU_EEEEENS5_IJNS4_10UnderscoreESX_SX_EEEEENS4_13SM90_TMA_LOADENS4_14ComposedLayoutINS4_7SwizzleILi3ELi4ELi3EEENS4_18smem_ptr_flag_bitsILi8EEENST_INS5_IJNSA_ILi8EEESH_EEENS5_IJSH_SC_EEEEEEEvNS4_8identityENS4_23SM90_TMA_LOAD_MULTICASTES1A_vS1B_EENS_8epilogue10collective6detail29Sm90TmaWarpSpecializedAdapterINS1F_15DefaultEpilogueISJ_SK_SK_NS1E_6thread17LinearCombinationISJ_Li1EffLNS1J_9ScaleType4KindE0ELNS_15FloatRoundStyleE2ESJ_EENS1_15EpilogueDefaultEEEEEvvEEEEvNT_6ParamsE --------------------------
	.section	.text._ZN7cutlass13device_kernelINS_4gemm6kernel13GemmUniversalIN4cute5tupleIJiiiiEEENS1_10collective13CollectiveMmaINS1_37MainloopSm90TmaGmmaWarpSpecializedFP8ILi3ENS5_IJNS4_1CILi2EEENSA_ILi1EEESC_EEENS1_35KernelTmaWarpSpecializedCooperativeEEENS5_IJNSA_ILi256EEESG_NSA_ILi128EEEEEENS_12float_e4m3_tENS5_IJlSC_lEEESJ_SK_NS4_8TiledMMAINS4_8MMA_AtomIJNS4_4SM904GMMA31MMA_64x256x32_F32E4M3E4M3_SS_TNILNSO_7ScaleInE1ELSQ_1EEEEEENS4_6LayoutISD_NS5_IJSC_NSA_ILi0EEESU_EEEEENS5_IJNS4_10UnderscoreESX_SX_EEEEENS4_13SM90_TMA_LOADENS4_14ComposedLayoutINS4_7SwizzleILi3ELi4ELi3EEENS4_18smem_ptr_flag_bitsILi8EEENST_INS5_IJNSA_ILi8EEESH_EEENS5_IJSH_SC_EEEEEEEvNS4_8identityENS4_23SM90_TMA_LOAD_MULTICASTES1A_vS1B_EENS_8epilogue10collective6detail29Sm90TmaWarpSpecializedAdapterINS1F_15DefaultEpilogueISJ_SK_SK_NS1E_6thread17LinearCombinationISJ_Li1EffLNS1J_9ScaleType4KindE0ELNS_15FloatRoundStyleE2ESJ_EENS1_15EpilogueDefaultEEEEEvvEEEEvNT_6ParamsE,"ax",@progbits
	.align	128
.text._ZN7cutlass13device_kernelINS_4gemm6kernel13GemmUniversalIN4cute5tupleIJiiiiEEENS1_10collective13CollectiveMmaINS1_37MainloopSm90TmaGmmaWarpSpecializedFP8ILi3ENS5_IJNS4_1CILi2EEENSA_ILi1EEESC_EEENS1_35KernelTmaWarpSpecializedCooperativeEEENS5_IJNSA_ILi256EEESG_NSA_ILi128EEEEEENS_12float_e4m3_tENS5_IJlSC_lEEESJ_SK_NS4_8TiledMMAINS4_8MMA_AtomIJNS4_4SM904GMMA31MMA_64x256x32_F32E4M3E4M3_SS_TNILNSO_7ScaleInE1ELSQ_1EEEEEENS4_6LayoutISD_NS5_IJSC_NSA_ILi0EEESU_EEEEENS5_IJNS4_10UnderscoreESX_SX_EEEEENS4_13SM90_TMA_LOADENS4_14ComposedLayoutINS4_7SwizzleILi3ELi4ELi3EEENS4_18smem_ptr_flag_bitsILi8EEENST_INS5_IJNSA_ILi8EEESH_EEENS5_IJSH_SC_EEEEEEEvNS4_8identityENS4_23SM90_TMA_LOAD_MULTICASTES1A_vS1B_EENS_8epilogue10collective6detail29Sm90TmaWarpSpecializedAdapterINS1F_15DefaultEpilogueISJ_SK_SK_NS1E_6thread17LinearCombinationISJ_Li1EffLNS1J_9ScaleType4KindE0ELNS_15FloatRoundStyleE2ESJ_EENS1_15EpilogueDefaultEEEEEvvEEEEvNT_6ParamsE:
        .type           _ZN7cutlass13device_kernelINS_4gemm6kernel13GemmUniversalIN4cute5tupleIJiiiiEEENS1_10collective13CollectiveMmaINS1_37MainloopSm90TmaGmmaWarpSpecializedFP8ILi3ENS5_IJNS4_1CILi2EEENSA_ILi1EEESC_EEENS1_35KernelTmaWarpSpecializedCooperativeEEENS5_IJNSA_ILi256EEESG_NSA_ILi128EEEEEENS_12float_e4m3_tENS5_IJlSC_lEEESJ_SK_NS4_8TiledMMAINS4_8MMA_AtomIJNS4_4SM904GMMA31MMA_64x256x32_F32E4M3E4M3_SS_TNILNSO_7ScaleInE1ELSQ_1EEEEEENS4_6LayoutISD_NS5_IJSC_NSA_ILi0EEESU_EEEEENS5_IJNS4_10UnderscoreESX_SX_EEEEENS4_13SM90_TMA_LOADENS4_14ComposedLayoutINS4_7SwizzleILi3ELi4ELi3EEENS4_18smem_ptr_flag_bitsILi8EEENST_INS5_IJNSA_ILi8EEESH_EEENS5_IJSH_SC_EEEEEEEvNS4_8identityENS4_23SM90_TMA_LOAD_MULTICASTES1A_vS1B_EENS_8epilogue10collective6detail29Sm90TmaWarpSpecializedAdapterINS1F_15DefaultEpilogueISJ_SK_SK_NS1E_6thread17LinearCombinationISJ_Li1EffLNS1J_9ScaleType4KindE0ELNS_15FloatRoundStyleE2ESJ_EENS1_15EpilogueDefaultEEEEEvvEEEEvNT_6ParamsE,@function
        .size           _ZN7cutlass13device_kernelINS_4gemm6kernel13GemmUniversalIN4cute5tupleIJiiiiEEENS1_10collective13CollectiveMmaINS1_37MainloopSm90TmaGmmaWarpSpecializedFP8ILi3ENS5_IJNS4_1CILi2EEENSA_ILi1EEESC_EEENS1_35KernelTmaWarpSpecializedCooperativeEEENS5_IJNSA_ILi256EEESG_NSA_ILi128EEEEEENS_12float_e4m3_tENS5_IJlSC_lEEESJ_SK_NS4_8TiledMMAINS4_8MMA_AtomIJNS4_4SM904GMMA31MMA_64x256x32_F32E4M3E4M3_SS_TNILNSO_7ScaleInE1ELSQ_1EEEEEENS4_6LayoutISD_NS5_IJSC_NSA_ILi0EEESU_EEEEENS5_IJNS4_10UnderscoreESX_SX_EEEEENS4_13SM90_TMA_LOADENS4_14ComposedLayoutINS4_7SwizzleILi3ELi4ELi3EEENS4_18smem_ptr_flag_bitsILi8EEENST_INS5_IJNSA_ILi8EEESH_EEENS5_IJSH_SC_EEEEEEEvNS4_8identityENS4_23SM90_TMA_LOAD_MULTICASTES1A_vS1B_EENS_8epilogue10collective6detail29Sm90TmaWarpSpecializedAdapterINS1F_15DefaultEpilogueISJ_SK_SK_NS1E_6thread17LinearCombinationISJ_Li1EffLNS1J_9ScaleType4KindE0ELNS_15FloatRoundStyleE2ESJ_EENS1_15EpilogueDefaultEEEEEvvEEEEvNT_6ParamsE,(.L_x_588 - _ZN7cutlass13device_kernelINS_4gemm6kernel13GemmUniversalIN4cute5tupleIJiiiiEEENS1_10collective13CollectiveMmaINS1_37MainloopSm90TmaGmmaWarpSpecializedFP8ILi3ENS5_IJNS4_1CILi2EEENSA_ILi1EEESC_EEENS1_35KernelTmaWarpSpecializedCooperativeEEENS5_IJNSA_ILi256EEESG_NSA_ILi128EEEEEENS_12float_e4m3_tENS5_IJlSC_lEEESJ_SK_NS4_8TiledMMAINS4_8MMA_AtomIJNS4_4SM904GMMA31MMA_64x256x32_F32E4M3E4M3_SS_TNILNSO_7ScaleInE1ELSQ_1EEEEEENS4_6LayoutISD_NS5_IJSC_NSA_ILi0EEESU_EEEEENS5_IJNS4_10UnderscoreESX_SX_EEEEENS4_13SM90_TMA_LOADENS4_14ComposedLayoutINS4_7SwizzleILi3ELi4ELi3EEENS4_18smem_ptr_flag_bitsILi8EEENST_INS5_IJNSA_ILi8EEESH_EEENS5_IJSH_SC_EEEEEEEvNS4_8identityENS4_23SM90_TMA_LOAD_MULTICASTES1A_vS1B_EENS_8epilogue10collective6detail29Sm90TmaWarpSpecializedAdapterINS1F_15DefaultEpilogueISJ_SK_SK_NS1E_6thread17LinearCombinationISJ_Li1EffLNS1J_9ScaleType4KindE0ELNS_15FloatRoundStyleE2ESJ_EENS1_15EpilogueDefaultEEEEEvvEEEEvNT_6ParamsE)
        .other          _ZN7cutlass13device_kernelINS_4gemm6kernel13GemmUniversalIN4cute5tupleIJiiiiEEENS1_10collective13CollectiveMmaINS1_37MainloopSm90TmaGmmaWarpSpecializedFP8ILi3ENS5_IJNS4_1CILi2EEENSA_ILi1EEESC_EEENS1_35KernelTmaWarpSpecializedCooperativeEEENS5_IJNSA_ILi256EEESG_NSA_ILi128EEEEEENS_12float_e4m3_tENS5_IJlSC_lEEESJ_SK_NS4_8TiledMMAINS4_8MMA_AtomIJNS4_4SM904GMMA31MMA_64x256x32_F32E4M3E4M3_SS_TNILNSO_7ScaleInE1ELSQ_1EEEEEENS4_6LayoutISD_NS5_IJSC_NSA_ILi0EEESU_EEEEENS5_IJNS4_10UnderscoreESX_SX_EEEEENS4_13SM90_TMA_LOADENS4_14ComposedLayoutINS4_7SwizzleILi3ELi4ELi3EEENS4_18smem_ptr_flag_bitsILi8EEENST_INS5_IJNSA_ILi8EEESH_EEENS5_IJSH_SC_EEEEEEEvNS4_8identityENS4_23SM90_TMA_LOAD_MULTICASTES1A_vS1B_EENS_8epilogue10collective6detail29Sm90TmaWarpSpecializedAdapterINS1F_15DefaultEpilogueISJ_SK_SK_NS1E_6thread17LinearCombinationISJ_Li1EffLNS1J_9ScaleType4KindE0ELNS_15FloatRoundStyleE2ESJ_EENS1_15EpilogueDefaultEEEEEvvEEEEvNT_6ParamsE,@"STO_CUDA_ENTRY STV_DEFAULT"
_ZN7cutlass13device_kernelINS_4gemm6kernel13GemmUniversalIN4cute5tupleIJiiiiEEENS1_10collective13CollectiveMmaINS1_37MainloopSm90TmaGmmaWarpSpecializedFP8ILi3ENS5_IJNS4_1CILi2EEENSA_ILi1EEESC_EEENS1_35KernelTmaWarpSpecializedCooperativeEEENS5_IJNSA_ILi256EEESG_NSA_ILi128EEEEEENS_12float_e4m3_tENS5_IJlSC_lEEESJ_SK_NS4_8TiledMMAINS4_8MMA_AtomIJNS4_4SM904GMMA31MMA_64x256x32_F32E4M3E4M3_SS_TNILNSO_7ScaleInE1ELSQ_1EEEEEENS4_6LayoutISD_NS5_IJSC_NSA_ILi0EEESU_EEEEENS5_IJNS4_10UnderscoreESX_SX_EEEEENS4_13SM90_TMA_LOADENS4_14ComposedLayoutINS4_7SwizzleILi3ELi4ELi3EEENS4_18smem_ptr_flag_bitsILi8EEENST_INS5_IJNSA_ILi8EEESH_EEENS5_IJSH_SC_EEEEEEEvNS4_8identityENS4_23SM90_TMA_LOAD_MULTICASTES1A_vS1B_EENS_8epilogue10collective6detail29Sm90TmaWarpSpecializedAdapterINS1F_15DefaultEpilogueISJ_SK_SK_NS1E_6thread17LinearCombinationISJ_Li1EffLNS1J_9ScaleType4KindE0ELNS_15FloatRoundStyleE2ESJ_EENS1_15EpilogueDefaultEEEEEvvEEEEvNT_6ParamsE:
[----:B------:R-:W0:Y:S02]  /*0000*/  LDC R1, c[0x0][0x28] ;  /* 0x00000a00ff017b82 */ /* 0x000e240000000800 */
[----:B0-----:R-:W-:Y:S01]  /*0010*/  VIADD R1, R1, 0xfffff338 ;  /* 0xfffff33801017836 */ /* 0x001fe20000000000 */
[----:B------:R-:W0:Y:S01]  /*0020*/  S2R R4, SR_TID.X ;  /* 0x0000000000047919 */ /* 0x000e220000002100 */
[----:B------:R-:W-:Y:S01]  /*0030*/  ELECT P0, URZ, PT ;  /* 0x00000000003f782f */ /* 0x000fe20003800000 */
[----:B------:R-:W-:Y:S01]  /*0040*/  BSSY B0, `(.L_x_0) ;  /* 0x0000015000007945 */ /* 0x000fe20003800000 */
[--C-:B0-----:R-:W-:Y:S02]  /*0050*/  SHF.R.U32.HI R0, RZ, 0x5, R4.reuse ;  /* 0x00000005ff007819 */ /* 0x101fe40000011604 */
[----:B------:R-:W-:-:S03]  /*0060*/  SHF.R.U32.HI R2, RZ, 0x7, R4 ;  /* 0x00000007ff027819 */ /* 0x000fc60000011604 */
[----:B------:R-:W0:Y:S04]  /*0070*/  SHFL.IDX PT, R3, R0, RZ, 0x1f ;  /* 0x00001fff00037589 */ /* 0x000e2800000e0000 */
[----:B------:R-:W1:Y:S01]  /*0080*/  SHFL.IDX PT, R2, R2, RZ, 0x1f ;  /* 0x00001fff02027589 */ /* 0x000e6200000e0000 */
[----:B0-----:R-:W-:Y:S02]  /*0090*/  R2UR UR4, R3 ;  /* 0x00000000030472ca */ /* 0x001fe400000e0000 */
[----:B-1----:R-:W-:-:S11]  /*00a0*/  R2UR UR6, R2 ;  /* 0x00000000020672ca */ /* 0x002fd600000e0000 */
[----:B------:R-:W-:Y:S02]  /*00b0*/  USHF.R.S32.HI UR5, URZ, 0x1f, UR4 ;  /* 0x0000001f3f057899 */ /* 0x000fe40008011404 */
[----:B------:R-:W-:Y:S02]  /*00c0*/  ISETP.NE.OR P0, PT, RZ, UR4, !P0 ;  /* 0x00000004ff007c0c */ /* 0x000fe4000c705670 */
[----:B------:R-:W-:-:S04]  /*00d0*/  ULEA.HI UR5, UR5, UR4, URZ, 0x2 ;  /* 0x0000000405057291 */ /* 0x000fc8000f8f103f */
[----:B------:R-:W-:-:S04]  /*00e0*/  ULOP3.LUT UR5, UR5, 0xfffffffc, URZ, 0xc0, !UPT ;  /* 0xfffffffc05057892 */ /* 0x000fc8000f8ec03f */
[----:B------:R-:W-:-:S03]  /*00f0*/  UIADD3 UR8, UR4, -UR5, URZ ;  /* 0x8000000504087290 */ /* 0x000fc6000fffe03f */
[----:B------:R-:W-:Y:S09]  /*0100*/  @P0 BRA `(.L_x_1) ;  /* 0x0000000000200947 */ /* 0x000ff20003800000 */
[----:B------:R-:W-:Y:S02]  /*0110*/  ULDC.64 UR4, c[0x0][0x198] ;  /* 0x0000660000047ab9 */ /* 0x000fe40000000a00 */
[----:B------:R-:W-:Y:S02]  /*0120*/  UIADD3 UR10, UP0, UR4, 0xf0, URZ ;  /* 0x000000f0040a7890 */ /* 0x000fe4000ff1e03f */
[----:B------:R-:W-:Y:S02]  /*0130*/  UIADD3 UR4, UP1, UR4, 0x1f0, URZ ;  /* 0x000001f004047890 */ /* 0x000fe4000ff3e03f */
[----:B------:R-:W-:Y:S02]  /*0140*/  UIADD3.X UR11, URZ, UR5, URZ, UP0, !UPT ;  /* 0x000000053f0b7290 */ /* 0x000fe400087fe43f */
[----:B------:R-:W-:-:S07]  /*0150*/  UIADD3.X UR5, URZ, UR5, URZ, UP1, !UPT ;  /* 0x000000053f057290 */ /* 0x000fce0008ffe43f */
[----:B------:R0:W-:Y:S02]  /*0160*/  UTMACCTL.PF [UR10] ;  /* 0x000000000a0079b9 */ /* 0x0001e40008040000 */
[----:B------:R0:W-:Y:S02]  /*0170*/  UTMACCTL.PF [UR4] ;  /* 0x00000000040079b9 */ /* 0x0001e40008040000 */
[----:B0-----:R-:W-:Y:S01]  /*0180*/  NOP ;  /* 0x0000000000007918 */ /* 0x001fe20000000000 */
.L_x_1:
[----:B------:R-:W-:Y:S05]  /*0190*/  BSYNC B0 ;  /* 0x0000000000007941 */ /* 0x000fea0003800000 */
.L_x_0:
[----:B------:R-:W0:Y:S01]  /*01a0*/  SHFL.IDX PT, R3, R0, RZ, 0x1f ;  /* 0x00001fff00037589 */ /* 0x000e2200000e0000 */
[----:B------:R-:W-:Y:S01]  /*01b0*/  UISETP.NE.AND UP0, UPT, UR8, 0x3, UPT ;  /* 0x000000030800788c */ /* 0x000fe2000bf05270 */
[----:B------:R-:W-:Y:S01]  /*01c0*/  ISETP.NE.AND P1, PT, RZ, UR6, PT ;  /* 0x00000006ff007c0c */ /* 0x000fe2000bf25270 */
[----:B------:R-:W-:Y:S02]  /*01d0*/  UIADD3 UR10, UR6, -0x1, URZ ;  /* 0xffffffff060a7890 */ /* 0x000fe4000fffe03f */
[----:B------:R-:W-:Y:S02]  /*01e0*/  UISETP.EQ.OR UP0, UPT, UR8, URZ, !UP0 ;  /* 0x0000003f0800728c */ /* 0x000fe4000c702670 */
[----:B------:R-:W-:Y:S02]  /*01f0*/  UISETP.GE.U32.AND UP1, UPT, UR10, 0x2, UPT ;  /* 0x000000020a00788c */ /* 0x000fe4000bf26070 */
[----:B------:R-:W-:-:S04]  /*0200*/  UISETP.EQ.AND UP0, UPT, UR6, URZ, UP0 ;  /* 0x0000003f0600728c */ /* 0x000fc80008702270 */
[----:B------:R-:W-:-:S04]  /*0210*/  USEL UR13, URZ, 0x1, !UP0 ;  /* 0x000000013f0d7887 */ /* 0x000fc8000c000000 */
[----:B------:R-:W-:Y:S01]  /*0220*/  USEL UR13, UR13, 0x2, UP1 ;  /* 0x000000020d0d7887 */ /* 0x000fe20008800000 */
[----:B0-----:R-:W-:-:S13]  /*0230*/  ISETP.NE.AND P0, PT, R3, RZ, PT ;  /* 0x000000ff0300720c */ /* 0x001fda0003f05270 */
[----:B------:R-:W-:Y:S05]  /*0240*/  @P0 BRA `(.L_x_2) ;  /* 0x0000000000500947 */ /* 0x000fea0003800000 */
[----:B------:R-:W0:Y:S01]  /*0250*/  S2UR UR9, SR_CgaCtaId ;  /* 0x00000000000979c3 */ /* 0x000e220000008800 */
[----:B------:R-:W-:Y:S01]  /*0260*/  UMOV UR4, 0x400 ;  /* 0x0000040000047882 */ /* 0x000fe20000000000 */
[----:B------:R-:W-:Y:S01]  /*0270*/  UMOV UR5, 0x1 ;  /* 0x0000000100057882 */ /* 0x000fe20000000000 */
[----:B------:R-:W-:Y:S01]  /*0280*/  UMOV UR6, 0x4 ;  /* 0x0000000400067882 */ /* 0x000fe20000000000 */
[----:B------:R-:W-:Y:S01]  /*0290*/  ELECT P0, URZ, PT ;  /* 0x00000000003f782f */ /* 0x000fe20003800000 */
[----:B------:R-:W-:-:S04]  /*02a0*/  UIADD3 UR6, -UR6, 0x100000, URZ ;  /* 0x0010000006067890 */ /* 0x000fc8000fffe13f */
[----:B------:R-:W-:Y:S02]  /*02b0*/  USHF.L.U32 UR7, UR6, 0xb, URZ ;  /* 0x0000000b06077899 */ /* 0x000fe4000800063f */
[----:B------:R-:W-:Y:S02]  /*02c0*/  USHF.L.U32 UR6, UR6, 0x1, URZ ;  /* 0x0000000106067899 */ /* 0x000fe4000800063f */
[----:B0-----:R-:W-:Y:S02]  /*02d0*/  ULEA UR9, UR9, UR4, 0x18 ;  /* 0x0000000409097291 */ /* 0x001fe4000f8ec03f */
[----:B------:R-:W-:-:S04]  /*02e0*/  UIADD3 UR4, -UR5, 0x100000, URZ ;  /* 0x0010000005047890 */ /* 0x000fc8000fffe13f */
[----:B------:R-:W-:Y:S02]  /*02f0*/  USHF.L.U32 UR5, UR4, 0xb, URZ ;  /* 0x0000000b04057899 */ /* 0x000fe4000800063f */
[----:B------:R-:W-:Y:S01]  /*0300*/  USHF.L.U32 UR4, UR4, 0x1, URZ ;  /* 0x0000000104047899 */ /* 0x000fe2000800063f */
[----:B------:R-:W0:Y:S11]  /*0310*/  FENCE.VIEW.ASYNC.S ;  /* 0x00000000000073c6 */ /* 0x000e360000000000 */
[----:B0-----:R0:W1:Y:S01]  /*0320*/  SYNCS.EXCH.64 URZ, [UR9], UR4 ;  /* 0x00000004093f75b2 */ /* 0x0010620008000100 */
[----:B------:R0:W2:Y:S01]  /*0330*/  SYNCS.EXCH.64 URZ, [UR9+0x18], UR6 ;  /* 0x00001806093f75b2 */ /* 0x0000a20008000100 */
[----:B------:R0:W3:Y:S01]  /*0340*/  SYNCS.EXCH.64 URZ, [UR9+0x8], UR4 ;  /* 0x00000804093f75b2 */ /* 0x0000e20008000100 */
[----:B------:R0:W4:Y:S01]  /*0350*/  SYNCS.EXCH.64 URZ, [UR9+0x20], UR6 ;  /* 0x00002006093f75b2 */ /* 0x0001220008000100 */
[----:B------:R0:W0:Y:S01]  /*0360*/  SYNCS.EXCH.64 URZ, [UR9+0x10], UR4 ;  /* 0x00001004093f75b2 */ /* 0x0000220008000100 */
[----:B------:R0:W0:Y:S01]  /*0370*/  SYNCS.EXCH.64 URZ, [UR9+0x28], UR6 ;  /* 0x00002806093f75b2 */ /* 0x0000220008000100 */
[----:B------:R-:W-:Y:S01]  /*0380*/  NOP ;  /* 0x0000000000007918 */ /* 0x000fe20000000000 */
.L_x_2:
[----:B------:R-:W-:Y:S01]  /*0390*/  SHF.R.S32.HI R2, RZ, 0x1f, R4 ;  /* 0x0000001fff027819 */ /* 0x000fe20000011404 */
[----:B------:R-:W5:Y:S01]  /*03a0*/  SHFL.IDX PT, R0, R0, RZ, 0x1f ;  /* 0x00001fff00007589 */ /* 0x000f6200000e0000 */
[----:B0-----:R-:W0:Y:S01]  /*03b0*/  S2UR UR9, SR_CTAID.X ;  /* 0x00000000000979c3 */ /* 0x001e220000002500 */
[----:B------:R-:W-:Y:S02]  /*03c0*/  ELECT P0, URZ, PT ;  /* 0x00000000003f782f */ /* 0x000fe40003800000 */
[----:B------:R-:W-:Y:S01]  /*03d0*/  LEA.HI R2, R2, R4, RZ, 0x7 ;  /* 0x0000000402027211 */ /* 0x000fe200078f38ff */
[----:B------:R-:W-:Y:S01]  /*03e0*/  ULDC UR4, c[0x0][0x150] ;  /* 0x0000540000047ab9 */ /* 0x000fe20000000800 */
[----:B------:R-:W-:Y:S01]  /*03f0*/  SHF.R.S32.HI R6, RZ, 0x1f, R3 ;  /* 0x0000001fff067819 */ /* 0x000fe20000011403 */
[----:B------:R-:W-:Y:S01]  /*0400*/  NOP ;  /* 0x0000000000007918 */ /* 0x000fe20000000000 */
[----:B------:R-:W-:Y:S01]  /*0410*/  LOP3.LUT R2, R2, 0xffffff80, RZ, 0xc0, !PT ;  /* 0xffffff8002027812 */ /* 0x000fe200078ec0ff */
[----:B------:R-:W-:Y:S01]  /*0420*/  NOP ;  /* 0x0000000000007918 */ /* 0x000fe20000000000 */
[----:B------:R-:W-:Y:S01]  /*0430*/  LEA.HI R6, R6, R3, RZ, 0x2 ;  /* 0x0000000306067211 */ /* 0x000fe200078f10ff */
[----:B------:R-:W1:Y:S02]  /*0440*/  LDC R8, c[0x0][0x144] ;  /* 0x00005100ff087b82 */ /* 0x000e640000000800 */
[----:B------:R-:W-:Y:S01]  /*0450*/  IMAD.IADD R4, R4, 0x1, -R2 ;  /* 0x0000000104047824 */ /* 0x000fe200078e0a02 */
[----:B------:R-:W-:Y:S01]  /*0460*/  LOP3.LUT R6, R6, 0x3ffffffc, RZ, 0xc0, !PT ;  /* 0x3ffffffc06067812 */ /* 0x000fe200078ec0ff */
[----:B------:R-:W2:Y:S03]  /*0470*/  S2R R2, SR_CTAID.Y ;  /* 0x0000000000027919 */ /* 0x000ea60000002600 */
[----:B------:R-:W-:Y:S01]  /*0480*/  SHF.R.S32.HI R5, RZ, 0x1f, R4 ;  /* 0x0000001fff057819 */ /* 0x000fe20000011404 */
[----:B------:R-:W-:Y:S01]  /*0490*/  IMAD.IADD R6, R3, 0x1, -R6 ;  /* 0x0000000103067824 */ /* 0x000fe200078e0a06 */
[----:B------:R-:W3:Y:S02]  /*04a0*/  LDC R13, c[0x0][0x148] ;  /* 0x00005200ff0d7b82 */ /* 0x000ee40000000800 */
[----:B------:R-:W-:-:S02]  /*04b0*/  LEA.HI R5, R5, R4, RZ, 0x3 ;  /* 0x0000000405057211 */ /* 0x000fc400078f18ff */
[----:B-----5:R-:W-:Y:S02]  /*04c0*/  ISETP.NE.OR P0, PT, R0, RZ, !P0 ;  /* 0x000000ff0000720c */ /* 0x020fe40004705670 */
[--C-:B------:R-:W-:Y:S02]  /*04d0*/  SHF.R.S32.HI R0, RZ, 0x3, R5.reuse ;  /* 0x00000003ff007819 */ /* 0x100fe40000011405 */
[----:B------:R-:W-:Y:S02]  /*04e0*/  SHF.R.S32.HI R5, RZ, 0x1f, R5 ;  /* 0x0000001fff057819 */ /* 0x000fe40000011405 */
[----:B0-----:R-:W-:Y:S02]  /*04f0*/  I2FP.F32.U32 R7, UR9 ;  /* 0x0000000900077c45 */ /* 0x001fe40008201000 */
[----:B------:R-:W-:-:S03]  /*0500*/  LEA.HI R5, R5, R0, RZ, 0x2 ;  /* 0x0000000005057211 */ /* 0x000fc600078f10ff */
[----:B------:R-:W-:Y:S01]  /*0510*/  FMUL R7, R7, UR4 ;  /* 0x0000000407077c20 */ /* 0x000fe20008400000 */
[----:B------:R-:W-:Y:S01]  /*0520*/  LOP3.LUT R5, R5, 0xfffffffc, RZ, 0xc0, !PT ;  /* 0xfffffffc05057812 */ /* 0x000fe200078ec0ff */
[----:B------:R-:W-:Y:S01]  /*0530*/  VOTEU.ALL UP0, P0 ;  /* 0x00000000003f7886 */ /* 0x000fe20000000000 */
[----:B------:R-:W-:Y:S01]  /*0540*/  ULDC UR4, c[0x0][0x154] ;  /* 0x0000550000047ab9 */ /* 0x000fe20000000800 */
[----:B------:R-:W-:Y:S02]  /*0550*/  VOTEU.ALL UP1, P0 ;  /* 0x00000000003f7886 */ /* 0x000fe40000020000 */
[----:B------:R-:W0:Y:S01]  /*0560*/  F2I.U32.TRUNC.NTZ R7, R7 ;  /* 0x0000000700077305 */ /* 0x000e22000020f000 */
[----:B------:R-:W-:Y:S01]  /*0570*/  IMAD.IADD R5, R0, 0x1, -R5 ;  /* 0x0000000100057824 */ /* 0x000fe200078e0a05 */
[----:B------:R-:W5:Y:S01]  /*0580*/  @!UP0 S2UR UR7, SR_CgaCtaId ;  /* 0x00000000000789c3 */ /* 0x000f620000008800 */
[----:B------:R-:W-:Y:S02]  /*0590*/  @!UP0 UMOV UR6, 0x400 ;  /* 0x0000040000068882 */ /* 0x000fe40000000000 */
[----:B------:R-:W-:Y:S01]  /*05a0*/  IMAD R5, R6, 0x4, R5 ;  /* 0x0000000406057824 */ /* 0x000fe200078e0205 */
[----:B--2---:R-:W-:-:S04]  /*05b0*/  I2FP.F32.U32 R6, R2 ;  /* 0x0000000200067245 */ /* 0x004fc80000201000 */
[----:B------:R-:W-:Y:S01]  /*05c0*/  LEA.HI R0, R5, R5, RZ, 0x1 ;  /* 0x0000000505007211 */ /* 0x000fe200078f08ff */
[----:B------:R-:W-:Y:S01]  /*05d0*/  FMUL R6, R6, UR4 ;  /* 0x0000000406067c20 */ /* 0x000fe20008400000 */
[----:B------:R-:W-:Y:S02]  /*05e0*/  UMOV UR4, 0x20 ;  /* 0x0000002000047882 */ /* 0x000fe40000000000 */
[----:B------:R-:W-:Y:S01]  /*05f0*/  LOP3.LUT R0, R0, 0xfffffffe, RZ, 0xc0, !PT ;  /* 0xfffffffe00007812 */ /* 0x000fe200078ec0ff */
[----:B0-----:R-:W-:Y:S01]  /*0600*/  IMAD.MOV R11, RZ, RZ, -R7 ;  /* 0x000000ffff0b7224 */ /* 0x001fe200078e0a07 */
[----:B------:R-:W-:-:S04]  /*0610*/  @!UP0 UIADD3 UR4, -UR4, 0x100000, URZ ;  /* 0x0010000004048890 */ /* 0x000fc8000fffe13f */
[----:B------:R-:W-:Y:S02]  /*0620*/  @!UP0 USHF.L.U32 UR5, UR4, 0xb, URZ ;  /* 0x0000000b04058899 */ /* 0x000fe4000800063f */
[----:B------:R-:W-:Y:S01]  /*0630*/  @!UP0 USHF.L.U32 UR4, UR4, 0x1, URZ ;  /* 0x0000000104048899 */ /* 0x000fe2000800063f */
[----:B------:R-:W0:Y:S01]  /*0640*/  F2I.U32.TRUNC.NTZ R6, R6 ;  /* 0x0000000600067305 */ /* 0x000e22000020f000 */
[----:B------:R-:W2:Y:S01]  /*0650*/  LDC R7, c[0x0][0x140] ;  /* 0x00005000ff077b82 */ /* 0x000ea20000000800 */
[----:B-1----:R-:W-:Y:S02]  /*0660*/  IMAD R11, R8, R11, UR9 ;  /* 0x00000009080b7e24 */ /* 0x002fe4000f8e020b */
[----:B------:R-:W-:-:S05]  /*0670*/  IMAD.IADD R0, R5, 0x1, -R0 ;  /* 0x0000000105007824 */ /* 0x000fca00078e0a00 */
[----:B------:R-:W-:Y:S01]  /*0680*/  ISETP.NE.AND P2, PT, R0, R11, PT ;  /* 0x0000000b0000720c */ /* 0x000fe20003f45270 */
[C---:B------:R-:W-:Y:S01]  /*0690*/  IMAD.SHL.U32 R0, R5.reuse, 0x4, RZ ;  /* 0x0000000405007824 */ /* 0x040fe200078e00ff */
[----:B-----5:R-:W-:Y:S01]  /*06a0*/  @!UP0 ULEA UR6, UR7, UR6, 0x18 ;  /* 0x0000000607068291 */ /* 0x020fe2000f8ec03f */
[----:B------:R-:W-:Y:S01]  /*06b0*/  VOTEU.ALL UP0, P0 ;  /* 0x00000000003f7886 */ /* 0x000fe20000000000 */
[----:B------:R-:W-:Y:S01]  /*06c0*/  LOP3.LUT P0, RZ, R4, 0x7, RZ, 0xc0, !PT ;  /* 0x0000000704ff7812 */ /* 0x000fe2000780c0ff */
[----:B0-----:R-:W-:Y:S01]  /*06d0*/  IMAD.MOV R12, RZ, RZ, -R6 ;  /* 0x000000ffff0c7224 */ /* 0x001fe200078e0a06 */
[----:B------:R-:W-:-:S03]  /*06e0*/  LOP3.LUT R9, R5, 0xc, R0, 0x78, !PT ;  /* 0x0000000c05097812 */ /* 0x000fc600078e7800 */
[----:B---3--:R-:W-:Y:S01]  /*06f0*/  IMAD R5, R13, R12, R2 ;  /* 0x0000000c0d057224 */ /* 0x008fe200078e0202 */
[C---:B------:R-:W-:Y:S01]  /*0700*/  ISETP.LT.U32.AND P0, PT, R9.reuse, 0x2, !P0 ;  /* 0x000000020900780c */ /* 0x040fe20004701070 */
[----:B------:R0:W-:Y:S02]  /*0710*/  STL [R1+0x454], R9 ;  /* 0x0004540901007387 */ /* 0x0001e40000100800 */
[----:B------:R-:W-:Y:S02]  /*0720*/  @P2 LEA.HI R0, R9, R9, RZ, 0x1 ;  /* 0x0000000909002211 */ /* 0x000fe400078f08ff */
[----:B------:R-:W1:Y:S02]  /*0730*/  FENCE.VIEW.ASYNC.S ;  /* 0x00000000000073c6 */ /* 0x000e640000000000 */
[----:B-1----:R0:W1:Y:S01]  /*0740*/  @!UP0 SYNCS.EXCH.64 URZ, [UR6+0x40], UR4 ;  /* 0x00004004063f85b2 */ /* 0x0020620008000100 */
[----:B--2---:R-:W-:Y:S02]  /*0750*/  ISETP.EQ.U32.AND P5, PT, R7, 0x1, PT ;  /* 0x000000010700780c */ /* 0x004fe40003fa2070 */
[----:B------:R-:W-:-:S04]  /*0760*/  @P2 SHF.R.S32.HI R0, RZ, 0x1, R0 ;  /* 0x00000001ff002819 */ /* 0x000fc80000011400 */
[----:B------:R-:W-:Y:S01]  /*0770*/  @P2 ISETP.NE.AND P3, PT, R0, R5, PT ;  /* 0x000000050000220c */ /* 0x000fe20003f65270 */
[----:B------:R-:W-:Y:S01]  /*0780*/  IMAD.MOV.U32 R0, RZ, RZ, 0x1 ;  /* 0x00000001ff007424 */ /* 0x000fe200078e00ff */
[----:B------:R-:W-:Y:S02]  /*0790*/  SEL R5, RZ, 0x1, !P0 ;  /* 0x00000001ff057807 */ /* 0x000fe40004000000 */
[----:B------:R-:W-:-:S04]  /*07a0*/  @P2 SEL R0, RZ, 0x1, P3 ;  /* 0x00000001ff002807 */ /* 0x000fc80001800000 */
[----:B------:R-:W-:Y:S01]  /*07b0*/  LOP3.LUT R0, R0, R5, RZ, 0xc0, !PT ;  /* 0x0000000500007212 */ /* 0x000fe200078ec0ff */
[----:B------:R0:W2:Y:S01]  /*07c0*/  @!UP1 SYNCS.EXCH.64 URZ, [UR6+0x48], UR4 ;  /* 0x00004804063f95b2 */ /* 0x0000a20008000100 */
[----:B------:R-:W-:-:S03]  /*07d0*/  NOP ;  /* 0x0000000000007918 */ /* 0x000fc60000000000 */
[----:B------:R0:W-:Y:S01]  /*07e0*/  STL [R1+0x450], R0 ;  /* 0x0004500001007387 */ /* 0x0001e20000100800 */
[----:B-1----:R-:W-:Y:S05]  /*07f0*/  @!P5 BRA `(.L_x_3) ;  /* 0x000000000008d947 */ /* 0x002fea0003800000 */
[----:B--2-4-:R-:W-:Y:S01]  /*0800*/  UCGABAR_ARV ;  /* 0x00000000000079c7 */ /* 0x014fe20008000000 */
[----:B------:R-:W-:Y:S05]  /*0810*/  BRA `(.L_x_4) ;  /* 0x0000000000047947 */ /* 0x000fea0003800000 */
.L_x_3:
[----:B--2-4-:R-:W-:Y:S01]  /*0820*/  NOP ;  /* 0x0000000000007918 */ /* 0x014fe20000000000 */
.L_x_4:
[----:B0-----:R-:W0:Y:S01]  /*0830*/  LDC R0, c[0x0][0x65c] ;  /* 0x00019700ff007b82 */ /* 0x001e220000000800 */
[----:B------:R-:W-:Y:S02]  /*0840*/  IMAD.U32 R4, RZ, RZ, UR9 ;  /* 0x00000009ff047e24 */ /* 0x000fe4000f8e00ff */
[----:B------:R-:W-:Y:S01]  /*0850*/  IMAD.MOV.U32 R5, RZ, RZ, RZ ;  /* 0x000000ffff057224 */ /* 0x000fe200078e00ff */
[----:B0-----:R-:W-:-:S13]  /*0860*/  ISETP.NE.AND P4, PT, R0, 0x1, PT ;  /* 0x000000010000780c */ /* 0x001fda0003f85270 */
[----:B------:R-:W0:Y:S01]  /*0870*/  @P4 LDC R7, c[0x0][0x10] ;  /* 0x00000400ff074b82 */ /* 0x000e220000000800 */
[----:B------:R-:W-:Y:S02]  /*0880*/  @P4 IMAD.MOV.U32 R3, RZ, RZ, RZ ;  /* 0x000000ffff034224 */ /* 0x000fe400078e00ff */
[----:B------:R-:W-:-:S05]  /*0890*/  @P4 IMAD.MOV.U32 R15, RZ, RZ, RZ ;  /* 0x000000ffff0f4224 */ /* 0x000fca00078e00ff */
[----:B------:R-:W1:Y:S01]  /*08a0*/  @!P4 LDC R9, c[0x0][0xc] ;  /* 0x00000300ff09cb82 */ /* 0x000e620000000800 */
[----:B0-----:R-:W-:-:S04]  /*08b0*/  @P4 IMAD.WIDE.U32 R6, R7, UR9, R2 ;  /* 0x0000000907064c25 */ /* 0x001fc8000f8e0002 */
[----:B------:R-:W-:Y:S02]  /*08c0*/  @P4 IMAD.MOV.U32 R8, RZ, RZ, R6 ;  /* 0x000000ffff084224 */ /* 0x000fe400078e0006 */
[----:B------:R-:W-:Y:S02]  /*08d0*/  @P4 IMAD.IADD R16, R7, 0x1, R15 ;  /* 0x0000000107104824 */ /* 0x000fe400078e020f */
[----:B-1----:R-:W-:-:S04]  /*08e0*/  @!P4 IMAD.WIDE.U32 R4, R2, R9, R4 ;  /* 0x000000090204c225 */ /* 0x002fc800078e0004 */
[----:B------:R-:W-:Y:S02]  /*08f0*/  @!P4 IMAD.MOV.U32 R8, RZ, RZ, R4 ;  /* 0x000000ffff08c224 */ /* 0x000fe400078e0004 */
[----:B------:R-:W-:-:S03]  /*0900*/  @!P4 IMAD.MOV.U32 R16, RZ, RZ, R5 ;  /* 0x000000ffff10c224 */ /* 0x000fc600078e0005 */
[----:B------:R0:W-:Y:S04]  /*0910*/  STL [R1+0x45c], R8 ;  /* 0x00045c0801007387 */ /* 0x0001e80000100800 */
[----:B------:R0:W-:Y:S01]  /*0920*/  STL [R1+0x458], R16 ;  /* 0x0004581001007387 */ /* 0x0001e20000100800 */
[----:B------:R-:W-:Y:S05]  /*0930*/  @!P5 BRA `(.L_x_5) ;  /* 0x00000000000cd947 */ /* 0x000fea0003800000 */
[----:B------:R-:W-:Y:S01]  /*0940*/  UCGABAR_WAIT ;  /* 0x0000000000007dc7 */ /* 0x000fe20008000000 */
[----:B------:R-:W-:Y:S01]  /*0950*/  CCTL.IVALL ;  /* 0x00000000ff00798f */ /* 0x000fe20002000000 */
[----:B------:R-:W-:Y:S05]  /*0960*/  BRA `(.L_x_6) ;  /* 0x0000000000047947 */ /* 0x000fea0003800000 */
.L_x_5:
[----:B------:R-:W-:Y:S06]  /*0970*/  BAR.SYNC.DEFER_BLOCKING 0x0 ;  /* 0x0000000000007b1d */ /* 0x000fec0000010000 */
.L_x_6:
[----:B------:R-:W-:Y:S05]  /*0980*/  @!P1 BRA `(.L_x_7) ;  /* 0x0000027c000c9947 */ /* 0x000fea0003800000 */
[----:B------:R-:W-:-:S06]  /*0990*/  UISETP.GT.U32.AND UP0, UPT, UR10, 0x1, UPT ;  /* 0x000000010a00788c */ /* 0x000fcc000bf04070 */
[----:B------:R-:W-:-:S13]  /*09a0*/  PLOP3.LUT P0, PT, PT, PT, UP0, 0x80, 0x0 ;  /* 0x000000000000781c */ /* 0x000fda0003f0f008 */
[----:B------:R-:W-:Y:S05]  /*09b0*/  @P0 EXIT ;  /* 0x000000000000094d */ /* 0x000fea0003800000 */
[----:B------:R-:W-:Y:S01]  /*09c0*/  IMAD.MOV.U32 R5, RZ, RZ, -0x1 ;  /* 0xffffffffff057424 */ /* 0x000fe200078e00ff */
[----:B------:R-:W-:Y:S01]  /*09d0*/  ULDC.64 UR4, c[0x0][0x650] ;  /* 0x0001940000047ab9 */ /* 0x000fe20000000a00 */
[----:B------:R-:W-:Y:S01]  /*09e0*/  IMAD.MOV.U32 R4, RZ, RZ, -0x1 ;  /* 0xffffffffff047424 */ /* 0x000fe200078e00ff */
[----:B------:R-:W-:Y:S01]  /*09f0*/  ISETP.GE.U32.AND P0, PT, R8, UR4, PT ;  /* 0x0000000408007c0c */ /* 0x000fe2000bf06070 */
[----:B------:R-:W-:Y:S01]  /*0a00*/  UMOV UR9, 0xffffffff ;  /* 0xffffffff00097882 */ /* 0x000fe20000000000 */
[----:B------:R1:W-:Y:S01]  /*0a10*/  STL [R1+0x464], R5 ;  /* 0x0004640501007387 */ /* 0x0003e20000100800 */
[----:B------:R-:W-:Y:S02]  /*0a20*/  PRMT R0, RZ, 0x7610, R0 ;  /* 0x00007610ff007816 */ /* 0x000fe40000000000 */
[----:B------:R-:W-:Y:S01]  /*0a30*/  ISETP.GE.U32.AND.EX P0, PT, R16, UR5, PT, P0 ;  /* 0x0000000510007c0c */ /* 0x000fe2000bf06100 */
[----:B------:R1:W-:-:S12]  /*0a40*/  STL [R1+0x460], R4 ;  /* 0x0004600401007387 */ /* 0x0003d80000100800 */
[----:B-1----:R-:W-:Y:S05]  /*0a50*/  @P0 BRA `(.L_x_8) ;  /* 0x00000004003c0947 */ /* 0x002fea0003800000 */
[----:B------:R-:W-:Y:S01]  /*0a60*/  ULDC.64 UR14, c[0x0][0x628] ;  /* 0x00018a00000e7ab9 */ /* 0x000fe20000000a00 */
[----:B------:R-:W1:Y:S01]  /*0a70*/  LDC.64 R6, c[0x0][0x620] ;  /* 0x00018800ff067b82 */ /* 0x000e620000000a00 */
[----:B------:R-:W-:Y:S01]  /*0a80*/  ISETP.NE.U32.AND P0, PT, RZ, UR14, PT ;  /* 0x0000000eff007c0c */ /* 0x000fe2000bf05070 */
[----:B------:R-:W-:Y:S01]  /*0a90*/  ULDC UR11, c[0x0][0x630] ;  /* 0x00018c00000b7ab9 */ /* 0x000fe20000000800 */
[----:B------:R-:W-:Y:S02]  /*0aa0*/  R2UR UR4, R8 ;  /* 0x00000000080472ca */ /* 0x000fe400000e0000 */
[----:B------:R-:W-:Y:S02]  /*0ab0*/  ISETP.NE.AND.EX P0, PT, RZ, UR15, PT, P0 ;  /* 0x0000000fff007c0c */ /* 0x000fe4000bf05300 */
[----:B------:R-:W-:-:S11]  /*0ac0*/  R2UR UR5, R16 ;  /* 0x00000000100572ca */ /* 0x000fd600000e0000 */
[----:B------:R-:W-:Y:S05]  /*0ad0*/  @!P0 BRA `(.L_x_9) ;  /* 0x0000000000308947 */ /* 0x000fea0003800000 */
[----:B------:R-:W-:Y:S01]  /*0ae0*/  R2UR UR4, R8 ;  /* 0x00000000080472ca */ /* 0x000fe200000e0000 */
[----:B------:R-:W-:Y:S01]  /*0af0*/  ULDC UR8, c[0x0][0x634] ;  /* 0x00018d0000087ab9 */ /* 0x000fe20000000800 */
[----:B------:R-:W-:-:S11]  /*0b00*/  R2UR UR10, R16 ;  /* 0x00000000100a72ca */ /* 0x000fd600000e0000 */
[----:B------:R-:W-:-:S04]  /*0b10*/  UIADD3 UR8, UP0, UR4, UR8, URZ ;  /* 0x0000000804087290 */ /* 0x000fc8000ff1e03f */
[----:B------:R-:W-:-:S04]  /*0b20*/  UIADD3.X UR10, URZ, UR10, URZ, UP0, !UPT ;  /* 0x0000000a3f0a7290 */ /* 0x000fc800087fe43f */
[----:B------:R-:W-:-:S04]  /*0b30*/  UIMAD.WIDE.U32 UR4, UR10, UR14, URZ ;  /* 0x0000000e0a0472a5 */ /* 0x000fc8000f8e003f */
[----:B------:R-:W-:Y:S02]  /*0b40*/  UIMAD.WIDE.U32 UR6, UP0, UR8, UR15, UR4 ;  /* 0x0000000f080672a5 */ /* 0x000fe4000f800004 */
[----:B------:R-:W-:Y:S02]  /*0b50*/  UIMAD.WIDE.U32 UR4, UR8, UR14, URZ ;  /* 0x0000000e080472a5 */ /* 0x000fe4000f8e003f */
[----:B------:R-:W-:Y:S02]  /*0b60*/  UIADD3.X UR9, URZ, URZ, URZ, UP0, !UPT ;  /* 0x0000003f3f097290 */ /* 0x000fe400087fe43f */
[----:B------:R-:W-:Y:S01]  /*0b70*/  UIADD3 URZ, UP0, UR5, UR6, URZ ;  /* 0x00000006053f7290 */ /* 0x000fe2000ff1e03f */
[----:B------:R-:W-:-:S03]  /*0b80*/  UMOV UR8, UR7 ;  /* 0x0000000700087c82 */ /* 0x000fc60008000000 */
[----:B------:R-:W-:-:S12]  /*0b90*/  UIMAD.WIDE.U32.X UR4, UR10, UR15, UR8, UP0 ;  /* 0x0000000f0a0472a5 */ /* 0x000fd800080e0408 */
.L_x_9:
[----:B------:R-:W-:Y:S01]  /*0ba0*/  USHF.R.U64 UR9, UR4, UR11, UR5 ;  /* 0x0000000b04097299 */ /* 0x000fe20008001205 */
[----:B------:R-:W2:Y:S01]  /*0bb0*/  LDC.64 R20, c[0x0][0x640] ;  /* 0x00019000ff147b82 */ /* 0x000ea20000000a00 */
[----:B------:R-:W-:Y:S01]  /*0bc0*/  USHF.R.U32.HI UR4, URZ, UR11, UR5 ;  /* 0x0000000b3f047299 */ /* 0x000fe20008011605 */
[----:B------:R-:W-:Y:S02]  /*0bd0*/  IMAD.MOV.U32 R4, RZ, RZ, R8 ;  /* 0x000000ffff047224 */ /* 0x000fe400078e0008 */
[----:B------:R-:W-:Y:S01]  /*0be0*/  IMAD R12, R13, R12, R2 ;  /* 0x0000000c0d0c7224 */ /* 0x000fe200078e0202 */
[----:B------:R-:W-:Y:S01]  /*0bf0*/  IADD3 R3, P0, RZ, -UR9, RZ ;  /* 0x80000009ff037c10 */ /* 0x000fe2000ff1e0ff */
[----:B------:R-:W-:Y:S02]  /*0c00*/  IMAD.MOV.U32 R13, RZ, RZ, 0x1 ;  /* 0x00000001ff0d7424 */ /* 0x000fe400078e00ff */
[----:B------:R-:W3:Y:S02]  /*0c10*/  LDC R10, c[0x0][0x618] ;  /* 0x00018600ff0a7b82 */ /* 0x000ee40000000800 */
[----:B------:R-:W-:-:S04]  /*0c20*/  IMAD.X R5, RZ, RZ, ~UR4, P0 ;  /* 0x80000004ff057e24 */ /* 0x000fc800080e06ff */
[-C--:B-1----:R-:W-:Y:S02]  /*0c30*/  IMAD R0, R5, R6.reuse, RZ ;  /* 0x0000000605007224 */ /* 0x082fe400078e02ff */
[----:B------:R-:W1:Y:S01]  /*0c40*/  LDC R14, c[0x0][0x608] ;  /* 0x00018200ff0e7b82 */ /* 0x000e620000000800 */
[----:B------:R-:W-:Y:S02]  /*0c50*/  IMAD.MOV.U32 R5, RZ, RZ, R16 ;  /* 0x000000ffff057224 */ /* 0x000fe400078e0010 */
[----:B------:R-:W-:-:S05]  /*0c60*/  IMAD.WIDE.U32 R4, R3, R6, R4 ;  /* 0x0000000603047225 */ /* 0x000fca00078e0004 */
[----:B------:R-:W4:Y:S01]  /*0c70*/  LDC R18, c[0x0][0x658] ;  /* 0x00019600ff127b82 */ /* 0x000f220000000800 */
[----:B------:R-:W-:Y:S01]  /*0c80*/  IMAD R3, R3, R7, R0 ;  /* 0x0000000703037224 */ /* 0x000fe200078e0200 */
[----:B--2---:R-:W-:-:S03]  /*0c90*/  ISETP.NE.U32.AND P0, PT, R20, RZ, PT ;  /* 0x000000ff1400720c */ /* 0x004fc60003f05070 */
[----:B------:R-:W-:Y:S01]  /*0ca0*/  IMAD.IADD R3, R5, 0x1, R3 ;  /* 0x0000000105037824 */ /* 0x000fe200078e0203 */
[----:B------:R-:W-:Y:S01]  /*0cb0*/  ISETP.NE.AND.EX P0, PT, R21, RZ, PT, P0 ;  /* 0x000000ff1500720c */ /* 0x000fe20003f05300 */
[----:B------:R-:W-:Y:S01]  /*0cc0*/  IMAD.MOV.U32 R5, RZ, RZ, -0x1 ;  /* 0xffffffffff057424 */ /* 0x000fe200078e00ff */
[----:B0-----:R-:W0:Y:S02]  /*0cd0*/  LDC R16, c[0x0][0x600] ;  /* 0x00018000ff107b82 */ /* 0x001e240000000800 */
[-CC-:B---3--:R-:W-:Y:S02]  /*0ce0*/  SHF.R.U64 R8, R4, R10.reuse, R3.reuse ;  /* 0x0000000a04087219 */ /* 0x188fe40000001203 */
[----:B------:R-:W-:-:S04]  /*0cf0*/  SHF.R.U32.HI R3, RZ, R10, R3 ;  /* 0x0000000aff037219 */ /* 0x000fc80000011603 */
[----:B------:R-:W2:Y:S01]  /*0d00*/  LDC R15, c[0x0][0x648] ;  /* 0x00019200ff0f7b82 */ /* 0x000ea20000000800 */
[-CC-:B-1----:R-:W-:Y:S02]  /*0d10*/  SHF.R.U64 R23, R8, R14.reuse, R3.reuse ;  /* 0x0000000e08177219 */ /* 0x182fe40000001203 */
[----:B------:R-:W-:-:S05]  /*0d20*/  SHF.R.U32.HI R3, RZ, R14, R3 ;  /* 0x0000000eff037219 */ /* 0x000fca0000011603 */
[----:B------:R-:W1:Y:S01]  /*0d30*/  LDC R17, c[0x0][0x638] ;  /* 0x00018e00ff117b82 */ /* 0x000e620000000800 */
[-CC-:B----4-:R-:W-:Y:S02]  /*0d40*/  SHF.R.U64 R10, R23, R18.reuse, R3.reuse ;  /* 0x00000012170a7219 */ /* 0x190fe40000001203 */
[-C--:B------:R-:W-:Y:S02]  /*0d50*/  SHF.L.U32 R0, R5, R18.reuse, RZ ;  /* 0x0000001205007219 */ /* 0x080fe400000006ff */
[----:B------:R-:W-:Y:S01]  /*0d60*/  SHF.R.U32.HI R3, RZ, R18, R3 ;  /* 0x00000012ff037219 */ /* 0x000fe20000011603 */
[----:B------:R-:W-:Y:S01]  /*0d70*/  IMAD.MOV.U32 R2, RZ, RZ, R10 ;  /* 0x000000ffff027224 */ /* 0x000fe200078e000a */
[----:B------:R-:W-:Y:S01]  /*0d80*/  LOP3.LUT R0, RZ, R0, RZ, 0x33, !PT ;  /* 0x00000000ff007212 */ /* 0x000fe200078e33ff */
[----:B------:R-:W3:Y:S01]  /*0d90*/  LDC R19, c[0x0][0x610] ;  /* 0x00018400ff137b82 */ /* 0x000ee20000000800 */
[----:B------:R-:W-:Y:S05]  /*0da0*/  @!P0 BRA `(.L_x_10) ;  /* 0x0000000000288947 */ /* 0x000fea0003800000 */
[----:B------:R-:W4:Y:S02]  /*0db0*/  LDC R7, c[0x0][0x64c] ;  /* 0x00019300ff077b82 */ /* 0x000f240000000800 */
[----:B----4-:R-:W-:-:S05]  /*0dc0*/  IADD3 R7, P0, R10, R7, RZ ;  /* 0x000000070a077210 */ /* 0x010fca0007f1e0ff */
[----:B------:R-:W-:-:S04]  /*0dd0*/  IMAD.X R9, RZ, RZ, R3, P0 ;  /* 0x000000ffff097224 */ /* 0x000fc800000e0603 */
[----:B------:R-:W-:-:S04]  /*0de0*/  IMAD.WIDE.U32 R2, R9, R20, RZ ;  /* 0x0000001409027225 */ /* 0x000fc800078e00ff */
[----:B------:R-:W-:-:S04]  /*0df0*/  IMAD.WIDE.U32 R4, P0, R7, R21, R2 ;  /* 0x0000001507047225 */ /* 0x000fc80007800002 */
[----:B------:R-:W-:-:S04]  /*0e00*/  IMAD.WIDE.U32 R2, R7, R20, RZ ;  /* 0x0000001407027225 */ /* 0x000fc800078e00ff */
[----:B------:R-:W-:Y:S01]  /*0e10*/  IMAD.X R7, RZ, RZ, RZ, P0 ;  /* 0x000000ffff077224 */ /* 0x000fe200000e06ff */
[----:B------:R-:W-:Y:S01]  /*0e20*/  IADD3 RZ, P0, R3, R4, RZ ;  /* 0x0000000403ff7210 */ /* 0x000fe20007f1e0ff */
[----:B------:R-:W-:-:S04]  /*0e30*/  IMAD.MOV.U32 R6, RZ, RZ, R5 ;  /* 0x000000ffff067224 */ /* 0x000fc800078e0005 */
[----:B------:R-:W-:-:S08]  /*0e40*/  IMAD.WIDE.U32.X R2, R9, R21, R6, P0 ;  /* 0x0000001509027225 */ /* 0x000fd000000e0406 */
.L_x_10:
[----:B--2---:R-:W-:Y:S01]  /*0e50*/  SHF.R.U64 R4, R2, R15, R3 ;  /* 0x0000000f02047219 */ /* 0x004fe20000001203 */
[----:B0-----:R-:W-:Y:S01]  /*0e60*/  VIADD R5, R16, 0xffffffff ;  /* 0xffffffff10057836 */ /* 0x001fe20000000000 */
[----:B------:R-:W-:Y:S02]  /*0e70*/  SHF.L.U32 R2, R13, R18, RZ ;  /* 0x000000120d027219 */ /* 0x000fe400000006ff */
[----:B------:R-:W-:Y:S01]  /*0e80*/  LOP3.LUT R3, R23, R0, RZ, 0xc0, !PT ;  /* 0x0000000017037212 */ /* 0x000fe200078ec0ff */
[----:B------:R-:W-:Y:S01]  /*0e90*/  IMAD.MOV R6, RZ, RZ, -R4 ;  /* 0x000000ffff067224 */ /* 0x000fe200078e0a04 */
[----:B------:R-:W-:Y:S02]  /*0ea0*/  SEL R0, R11, R12, !P4 ;  /* 0x0000000c0b007207 */ /* 0x000fe40006000000 */
[----:B------:R-:W-:Y:S01]  /*0eb0*/  LOP3.LUT R5, R8, R5, RZ, 0xc0, !PT ;  /* 0x0000000508057212 */ /* 0x000fe200078ec0ff */
[----:B------:R-:W-:Y:S02]  /*0ec0*/  IMAD R7, R2, R4, R3 ;  /* 0x0000000402077224 */ /* 0x000fe400078e0203 */
[----:B-1----:R-:W-:-:S02]  /*0ed0*/  IMAD R3, R6, R17, R10 ;  /* 0x0000001106037224 */ /* 0x002fc400078e020a */
[----:B---3--:R-:W-:Y:S02]  /*0ee0*/  IMAD R2, R7, R19, R0 ;  /* 0x0000001307027224 */ /* 0x008fe400078e0200 */
[----:B------:R-:W-:Y:S02]  /*0ef0*/  IMAD R3, R3, R16, R5 ;  /* 0x0000001003037224 */ /* 0x000fe400078e0205 */
[----:B------:R-:W-:-:S03]  /*0f00*/  IMAD.MOV.U32 R0, RZ, RZ, 0x1 ;  /* 0x00000001ff007424 */ /* 0x000fc600078e00ff */
[----:B------:R-:W-:Y:S02]  /*0f10*/  SEL R4, R3, R2, !P4 ;  /* 0x0000000203047207 */ /* 0x000fe40006000000 */
[----:B------:R-:W-:-:S03]  /*0f20*/  SEL R2, R2, R3, !P4 ;  /* 0x0000000302027207 */ /* 0x000fc60006000000 */
[----:B------:R1:W-:Y:S04]  /*0f30*/  STL [R1+0x460], R4 ;  /* 0x0004600401007387 */ /* 0x0003e80000100800 */
[----:B------:R1:W-:Y:S02]  /*0f40*/  STL [R1+0x464], R2 ;  /* 0x0004640201007387 */ /* 0x0003e40000100800 */
.L_x_8:
[----:B------:R-:W-:-:S08]  /*0f50*/  NOP ;  /* 0x0000000000007918 */ /* 0x000fd00000000000 */
[----:B------:R-:W2:Y:S02]  /*0f60*/  USETMAXREG.TRY_ALLOC.CTAPOOL UP0, 0xf0 ;  /* 0x000000f0000079c8 */ /* 0x000ea40008000600 */
[----:B--2---:R-:W-:-:S13]  /*0f70*/  PLOP3.LUT P0, PT, PT, PT, UP0, 0x80, 0x0 ;  /* 0x000000000000781c */ /* 0x004fda0003f0f008 */
[----:B------:R-:W-:Y:S05]  /*0f80*/  @!P0 BRA `(.L_x_8) ;  /* 0xfffffffc00f08947 */ /* 0x000fea000383ffff */
[----:B------:R-:W-:Y:S01]  /*0f90*/  ULDC.64 UR4, c[0x0][0x598] ;  /* 0x0001660000047ab9 */ /* 0x000fe20000000a00 */
[----:B------:R-:W-:Y:S01]  /*0fa0*/  ULDC.64 UR14, c[0x0][0x208] ;  /* 0x00008200000e7ab9 */ /* 0x000fe20000000a00 */
[----:B------:R-:W-:-:S04]  /*0fb0*/  ISETP.NE.U32.AND P0, PT, RZ, UR4, PT ;  /* 0x00000004ff007c0c */ /* 0x000fc8000bf05070 */
[----:B------:R-:W-:-:S13]  /*0fc0*/  ISETP.NE.AND.EX P0, PT, RZ, UR5, PT, P0 ;  /* 0x00000005ff007c0c */ /* 0x000fda000bf05300 */
[----:B------:R-:W-:Y:S05]  /*0fd0*/  @!P0 BRA `(.L_x_11) ;  /* 0x0000000000208947 */ /* 0x000fea0003800000 */
[----:B-1----:R-:W1:Y:S02]  /*0fe0*/  LDC.64 R2, c[0x0][0x598] ;  /* 0x00016600ff027b82 */ /* 0x002e640000000a00 */
[----:B-1----:R-:W2:Y:S02]  /*0ff0*/  LDG.E.64 R2, desc[UR14][R2.64] ;  /* 0x0000000e02027981 */ /* 0x002ea4000c1e1b00 */
[----:B--2---:R-:W-:-:S04]  /*1000*/  ISETP.NE.U32.AND P0, PT, R2, RZ, PT ;  /* 0x000000ff0200720c */ /* 0x004fc80003f05070 */
[----:B------:R-:W-:-:S13]  /*1010*/  ISETP.NE.AND.EX P0, PT, R3, RZ, PT, P0 ;  /* 0x000000ff0300720c */ /* 0x000fda0003f05300 */
[----:B------:R-:W-:Y:S05]  /*1020*/  @!P0 BRA `(.L_x_11) ;  /* 0x00000000000c8947 */ /* 0x000fea0003800000 */
[----:B------:R-:W2:Y:S02]  /*1030*/  LD.E R2, desc[UR14][R2.64] ;  /* 0x0000000e02027980 */ /* 0x000ea4000c101900 */
[----:B--2---:R-:W-:Y:S01]  /*1040*/  R2UR UR20, R2 ;  /* 0x00000000021472ca */ /* 0x004fe200000e0000 */
[----:B------:R-:W-:-:S14]  /*1050*/  BRA `(.L_x_12) ;  /* 0x0000000000247947 */ /* 0x000fdc0003800000 */
.L_x_11:
[----:B------:R-:W-:Y:S02]  /*1060*/  ULDC.64 UR4, c[0x0][0x588] ;  /* 0x0001620000047ab9 */ /* 0x000fe40000000a00 */
[----:B------:R-:W-:-:S04]  /*1070*/  ISETP.NE.U32.AND P0, PT, RZ, UR4, PT ;  /* 0x00000004ff007c0c */ /* 0x000fc8000bf05070 */
[----:B------:R-:W-:-:S13]  /*1080*/  ISETP.NE.AND.EX P0, PT, RZ, UR5, PT, P0 ;  /* 0x00000005ff007c0c */ /* 0x000fda000bf05300 */
[----:B------:R-:W-:Y:S05]  /*1090*/  @!P0 BRA `(.L_x_13) ;  /* 0x0000000000108947 */ /* 0x000fea0003800000 */
[----:B-1----:R-:W1:Y:S02]  /*10a0*/  LDC.64 R2, c[0x0][0x588] ;  /* 0x00016200ff027b82 */ /* 0x002e640000000a00 */
[----:B-1----:R-:W2:Y:S02]  /*10b0*/  LDG.E R2, desc[UR14][R2.64] ;  /* 0x0000000e02027981 */ /* 0x002ea4000c1e1900 */
[----:B--2---:R-:W-:Y:S01]  /*10c0*/  R2UR UR20, R2 ;  /* 0x00000000021472ca */ /* 0x004fe200000e0000 */
[----:B------:R-:W-:-:S14]  /*10d0*/  BRA `(.L_x_12) ;  /* 0x0000000000047947 */ /* 0x000fdc0003800000 */
.L_x_13:
[----:B------:R-:W-:-:S05]  /*10e0*/  ULDC UR20, c[0x0][0x580] ;  /* 0x0001600000147ab9 */ /* 0x000fca0000000800 */
.L_x_12:
[----:B------:R-:W-:Y:S02]  /*10f0*/  ULDC.64 UR4, c[0x0][0x5a0] ;  /* 0x0001680000047ab9 */ /* 0x000fe40000000a00 */
        /* <DEDUP_REMOVED lines=11> */
.L_x_14:
        /* <DEDUP_REMOVED lines=8> */
.L_x_16:
[----:B------:R-:W-:-:S05]  /*1230*/  ULDC UR21, c[0x0][0x584] ;  /* 0x0001610000157ab9 */ /* 0x000fca0000000800 */
.L_x_15:
[----:B------:R-:W-:-:S13]  /*1240*/  LOP3.LUT P0, RZ, R0, 0xff, RZ, 0xc0, !PT ;  /* 0x000000ff00ff7812 */ /* 0x000fda000780c0ff */
[----:B------:R-:W-:Y:S05]  /*1250*/  @!P0 EXIT ;  /* 0x000000000000894d */ /* 0x000fea0003800000 */
[----:B------:R-:W-:Y:S01]  /*1260*/  ULDC UR4, c[0x0][0x28c] ;  /* 0x0000a30000047ab9 */ /* 0x000fe20000000800 */
[----:B------:R-:W-:Y:S02]  /*1270*/  ULOP3.LUT UR22, UR13, 0x1, URZ, 0xfc, !UPT ;  /* 0x000000010d167892 */ /* 0x000fe4000f8efc3f */
[----:B------:R-:W-:-:S04]  /*1280*/  UIADD3 UR4, UR4, 0x7f, URZ ;  /* 0x0000007f04047890 */ /* 0x000fc8000fffe03f */
[----:B------:R-:W-:-:S04]  /*1290*/  USHF.R.S32.HI UR5, URZ, 0x1f, UR4 ;  /* 0x0000001f3f057899 */ /* 0x000fc80008011404 */
[----:B------:R-:W-:-:S03]  /*12a0*/  ULEA.HI UR5, UR5, UR4, URZ, 0x7 ;  /* 0x0000000405057291 */ /* 0x000fc6000f8f383f */
[----:B------:R-:W-:Y:S01]  /*12b0*/  UMOV UR4, URZ ;  /* 0x0000003f00047c82 */ /* 0x000fe20008000000 */
[----:B------:R-:W-:-:S03]  /*12c0*/  USHF.R.S32.HI UR10, URZ, 0x7, UR5 ;  /* 0x000000073f0a7899 */ /* 0x000fc60008011405 */
[----:B------:R-:W-:-:S09]  /*12d0*/  UMOV UR5, URZ ;  /* 0x0000003f00057c82 */ /* 0x000fd20008000000 */
.L_x_555:
[----:B------:R-:W-:Y:S01]  /*12e0*/  STL [R1+0x44c], RZ ;  /* 0x00044cff01007387 */ /* 0x000fe20000100800 */
[----:B--2---:R-:W2:Y:S01]  /*12f0*/  S2UR UR18, SR_CgaCtaId ;  /* 0x00000000001279c3 */ /* 0x004ea20000008800 */
[----:B------:R-:W-:Y:S01]  /*1300*/  UMOV UR17, 0x400 ;  /* 0x0000040000117882 */ /* 0x000fe20000000000 */
[----:B------:R-:W-:Y:S01]  /*1310*/  UMOV UR6, URZ ;  /* 0x0000003f00067c82 */ /* 0x000fe20008000000 */
[----:B------:R-:W-:Y:S01]  /*1320*/  STL [R1+0x448], RZ ;  /* 0x000448ff01007387 */ /* 0x000fe20000100800 */
[----:B------:R-:W-:Y:S01]  /*1330*/  UMOV UR7, URZ ;  /* 0x0000003f00077c82 */ /* 0x000fe20008000000 */
[----:B------:R-:W-:Y:S01]  /*1340*/  UMOV UR8, URZ ;  /* 0x0000003f00087c82 */ /* 0x000fe20008000000 */
[----:B------:R-:W-:Y:S01]  /*1350*/  UMOV UR23, UR5 ;  /* 0x0000000500177c82 */ /* 0x000fe20008000000 */
[----:B------:R-:W-:Y:S01]  /*1360*/  STL [R1+0x444], RZ ;  /* 0x000444ff01007387 */ /* 0x000fe20000100800 */
[----:B-1----:R-:W1:Y:S01]  /*1370*/  LDC R2, c[0x0][0x28c] ;  /* 0x0000a300ff027b82 */ /* 0x002e620000000800 */
[----:B------:R-:W-:Y:S01]  /*1380*/  UMOV UR24, UR4 ;  /* 0x0000000400187c82 */ /* 0x000fe20008000000 */
[----:B------:R-:W-:Y:S01]  /*1390*/  CS2R R236, SRZ ;  /* 0x0000000000ec7805 */ /* 0x000fe2000001ff00 */
[----:B------:R-:W-:Y:S01]  /*13a0*/  STL [R1+0x440], RZ ;  /* 0x000440ff01007387 */ /* 0x000fe20000100800 */
[----:B------:R-:W-:-:S02]  /*13b0*/  CS2R R234, SRZ ;  /* 0x0000000000ea7805 */ /* 0x000fc4000001ff00 */
[----:B------:R-:W-:Y:S02]  /*13c0*/  CS2R R232, SRZ ;  /* 0x0000000000e87805 */ /* 0x000fe4000001ff00 */
[----:B------:R-:W-:Y:S01]  /*13d0*/  CS2R R230, SRZ ;  /* 0x0000000000e67805 */ /* 0x000fe2000001ff00 */
[----:B------:R-:W-:Y:S01]  /*13e0*/  STL [R1+0x43c], RZ ;  /* 0x00043cff01007387 */ /* 0x000fe20000100800 */
[----:B------:R-:W-:Y:S02]  /*13f0*/  CS2R R228, SRZ ;  /* 0x0000000000e47805 */ /* 0x000fe4000001ff00 */
[----:B------:R-:W-:Y:S02]  /*1400*/  CS2R R226, SRZ ;  /* 0x0000000000e27805 */ /* 0x000fe4000001ff00 */
        /* <DEDUP_REMOVED lines=14> */
[----:B-1----:R-:W-:Y:S02]  /*14f0*/  ISETP.GE.AND P0, PT, R2, 0x1, PT ;  /* 0x000000010200780c */ /* 0x002fe40003f06270 */
        /* <DEDUP_REMOVED lines=40> */
[----:B0-----:R-:W-:Y:S02]  /*1780*/  CS2R R16, SRZ ;  /* 0x0000000000107805 */ /* 0x001fe4000001ff00 */
        /* <DEDUP_REMOVED lines=94> */
[----:B------:R-:W-:-:S03]  /*1d70*/  CS2R R150, SRZ ;  /* 0x0000000000967805 */ /* 0x000fc6000001ff00 */
[----:B------:R-:W-:Y:S04]  /*1d80*/  STL [R1+0x3a0], RZ ;  /* 0x0003a0ff01007387 */ /* 0x000fe80000100800 */
        /* <DEDUP_REMOVED lines=104> */
[----:B------:R-:W-:Y:S04]  /*2410*/  STL [R1], RZ ;  /* 0x000000ff01007387 */ /* 0x000fe80000100800 */
        /* <DEDUP_REMOVED lines=39> */
[----:B------:R-:W-:Y:S01]  /*2690*/  STL [R1+0xa0], RZ ;  /* 0x0000a0ff01007387 */ /* 0x000fe20000100800 */
[----:B------:R-:W0:Y:S03]  /*26a0*/  S2R R0, SR_TID.X ;  /* 0x0000000000007919 */ /* 0x000e260000002100 */
        /* <DEDUP_REMOVED lines=8> */
[----:B0-----:R-:W-:-:S03]  /*2730*/  LOP3.LUT R0, R0, 0x80, RZ, 0xc0, !PT ;  /* 0x0000008000007812 */ /* 0x001fc600078ec0ff */
[----:B------:R-:W-:Y:S01]  /*2740*/  STL [R1+0xc4], RZ ;  /* 0x0000c4ff01007387 */ /* 0x000fe20000100800 */
[----:B------:R-:W-:-:S03]  /*2750*/  SHF.R.U32.HI R0, RZ, 0x7, R0 ;  /* 0x00000007ff007819 */ /* 0x000fc60000011600 */
        /* <DEDUP_REMOVED lines=33> */
[----:B------:R-:W0:Y:S04]  /*2970*/  SHFL.IDX PT, R0, R0, RZ, 0x1f ;  /* 0x00001fff00007589 */ /* 0x000e2800000e0000 */
[----:B------:R1:W-:Y:S04]  /*2980*/  STL [R1+0x14c], RZ ;  /* 0x00014cff01007387 */ /* 0x0003e80000100800 */
[----:B------:R1:W-:Y:S04]  /*2990*/  STL [R1+0x150], RZ ;  /* 0x000150ff01007387 */ /* 0x0003e80000100800 */
[----:B------:R1:W-:Y:S04]  /*29a0*/  STL [R1+0x154], RZ ;  /* 0x000154ff01007387 */ /* 0x0003e80000100800 */
[----:B------:R1:W-:Y:S04]  /*29b0*/  STL [R1+0x158], RZ ;  /* 0x000158ff01007387 */ /* 0x0003e80000100800 */
[----:B------:R1:W-:Y:S04]  /*29c0*/  STL [R1+0x15c], RZ ;  /* 0x00015cff01007387 */ /* 0x0003e80000100800 */
[----:B------:R1:W-:Y:S01]  /*29d0*/  STL [R1+0x160], RZ ;  /* 0x000160ff01007387 */ /* 0x0003e20000100800 */
[----:B0-----:R-:W-:-:S03]  /*29e0*/  R2UR UR11, R0 ;  /* 0x00000000000b72ca */ /* 0x001fc600000e0000 */
[----:B------:R1:W-:Y:S04]  /*29f0*/  STL [R1+0x164], RZ ;  /* 0x000164ff01007387 */ /* 0x0003e80000100800 */
[----:B------:R1:W-:Y:S04]  /*2a00*/  STL [R1+0x168], RZ ;  /* 0x000168ff01007387 */ /* 0x0003e80000100800 */
[----:B------:R1:W-:Y:S02]  /*2a10*/  STL [R1+0x16c], RZ ;  /* 0x00016cff01007387 */ /* 0x0003e40000100800 */
[----:B------:R-:W-:-:S02]  /*2a20*/  ULEA.HI UR12, UR11, UR11, URZ, 0x1 ;  /* 0x0000000b0b0c7291 */ /* 0x000fc4000f8f083f */
[----:B------:R1:W-:Y:S02]  /*2a30*/  STL [R1+0x170], RZ ;  /* 0x000170ff01007387 */ /* 0x0003e40000100800 */
[----:B------:R-:W-:Y:S02]  /*2a40*/  ULOP3.LUT UR16, UR12, 0x7fffe, URZ, 0xc0, !UPT ;  /* 0x0007fffe0c107892 */ /* 0x000fe4000f8ec03f */
[----:B------:R1:W-:Y:S01]  /*2a50*/  STL [R1+0x174], RZ ;  /* 0x000174ff01007387 */ /* 0x0003e20000100800 */
[----:B--2---:R-:W-:Y:S02]  /*2a60*/  ULEA UR12, UR18, UR17, 0x18 ;  /* 0x00000011120c7291 */ /* 0x004fe4000f8ec03f */
[----:B------:R-:W-:Y:S01]  /*2a70*/  UIADD3 UR16, UR11, -UR16, URZ ;  /* 0x800000100b107290 */ /* 0x000fe2000fffe03f */
[----:B------:R1:W-:Y:S03]  /*2a80*/  STL [R1+0x178], RZ ;  /* 0x000178ff01007387 */ /* 0x0003e60000100800 */
[----:B------:R-:W-:Y:S01]  /*2a90*/  ULEA UR16, UR16, UR12, 0xd ;  /* 0x0000000c10107291 */ /* 0x000fe2000f8e683f */
[----:B------:R1:W-:Y:S03]  /*2aa0*/  STL [R1+0x17c], RZ ;  /* 0x00017cff01007387 */ /* 0x0003e60000100800 */
[----:B------:R-:W-:Y:S01]  /*2ab0*/  UIADD3 UR16, UR16, 0x100, URZ ;  /* 0x0000010010107890 */ /* 0x000fe2000fffe03f */
[----:B------:R1:W-:Y:S03]  /*2ac0*/  STL [R1+0x180], RZ ;  /* 0x000180ff01007387 */ /* 0x0003e60000100800 */
[----:B------:R-:W-:Y:S01]  /*2ad0*/  USHF.R.U32.HI UR11, URZ, 0x4, UR16 ;  /* 0x000000043f0b7899 */ /* 0x000fe20008011610 */
[----:B------:R1:W-:Y:S03]  /*2ae0*/  STL [R1+0x184], RZ ;  /* 0x000184ff01007387 */ /* 0x0003e60000100800 */
[----:B------:R-:W-:Y:S01]  /*2af0*/  ULOP3.LUT UR11, UR11, 0x3fff, URZ, 0xc0, !UPT ;  /* 0x00003fff0b0b7892 */ /* 0x000fe2000f8ec03f */
[----:B------:R1:W-:Y:S04]  /*2b00*/  STL [R1+0x188], RZ ;  /* 0x000188ff01007387 */ /* 0x0003e80000100800 */
        /* <DEDUP_REMOVED lines=28> */
[----:B------:R1:W-:Y:S01]  /*2cd0*/  STL [R1+0x1fc], RZ ;  /* 0x0001fcff01007387 */ /* 0x0003e20000100800 */
[----:B------:R-:W-:Y:S05]  /*2ce0*/  @!P0 BRA `(.L_x_17) ;  /* 0x0000006000a88947 */ /* 0x000fea0003800000 */
[----:B------:R-:W-:-:S06]  /*2cf0*/  UISETP.NE.AND UP0, UPT, UR22, 0x3, UPT ;  /* 0x000000031600788c */ /* 0x000fcc000bf05270 */
[----:B------:R-:W-:-:S13]  /*2d00*/  PLOP3.LUT P1, PT, PT, PT, UP0, 0x80, 0x0 ;  /* 0x000000000000781c */ /* 0x000fda0003f2f008 */
[----:B------:R-:W-:Y:S05]  /*2d10*/  @!P1 BRA `(.L_x_18) ;  /* 0x0000000000049947 */ /* 0x000fea0003800000 */
[----:B------:R-:W-:Y:S01]  /*2d20*/  BPT.TRAP 0x1 ;  /* 0x000000040000795c */ /* 0x000fe20000300000 */
.L_x_18:
[----:B------:R-:W-:Y:S01]  /*2d30*/  ULEA UR6, UR5, UR12, 0x3 ;  /* 0x0000000c05067291 */ /* 0x000fe2000f8e183f */
[----:B------:R-:W-:-:S05]  /*2d40*/  IMAD.U32 R0, RZ, RZ, UR4 ;  /* 0x00000004ff007e24 */ /* 0x000fca000f8e00ff */
[----:B------:R-:W-:-:S04]  /*2d50*/  SHF.L.U32 R0, R0, 0x1f, RZ ;  /* 0x0000001f00007819 */ /* 0x000fc800000006ff */
[----:B------:R0:W2:Y:S01]  /*2d60*/  SYNCS.PHASECHK.TRANS64.TRYWAIT P0, [UR6], R0 ;  /* 0x00000000ff0075a7 */ /* 0x0000a20008000146 */
[----:B------:R-:W-:Y:S05]  /*2d70*/  @!P1 BRA `(.L_x_19) ;  /* 0x0000000000049947 */ /* 0x000fea0003800000 */
[----:B------:R-:W-:Y:S01]  /*2d80*/  BPT.TRAP 0x1 ;  /* 0x000000040000795c */ /* 0x000fe20000300000 */
.L_x_19:
[----:B--2---:R-:W-:Y:S05]  /*2d90*/  @P0 BRA `(.L_x_20) ;  /* 0x0000000000080947 */ /* 0x004fea0003800000 */
[----:B------:R-:W2:Y:S02]  /*2da0*/  SYNCS.PHASECHK.TRANS64.TRYWAIT P0, [UR6], R0 ;  /* 0x00000000ff0075a7 */ /* 0x000ea40008000146 */
[----:B--2---:R-:W-:Y:S05]  /*2db0*/  @!P0 BRA `(.L_x_21) ;  /* 0x0000026c00688947 */ /* 0x004fea0003800000 */
.L_x_20:
[----:B------:R-:W-:Y:S01]  /*2dc0*/  UIADD3 UR6, UR12, 0x18100, URZ ;  /* 0x000181000c067890 */ /* 0x000fe2000fffe03f */
[----:B------:R-:W-:Y:S01]  /*2dd0*/  WARPGROUP.ARRIVE ;  /* 0x00000000000079c5 */ /* 0x000fe20000000000 */
[----:B------:R-:W-:Y:S02]  /*2de0*/  ULOP3.LUT UR7, UR11, 0x10000, URZ, 0xfc, !UPT ;  /* 0x000100000b077892 */ /* 0x000fe4000f8efc3f */
[----:B------:R-:W-:Y:S02]  /*2df0*/  USHF.R.U32.HI UR6, URZ, 0x4, UR6 ;  /* 0x000000043f067899 */ /* 0x000fe40008011606 */
[----:B------:R-:W-:Y:S02]  /*2e00*/  ULEA UR7, UR5, UR7, 0xb ;  /* 0x0000000705077291 */ /* 0x000fe4000f8e583f */
[----:B------:R-:W-:Y:S01]  /*2e10*/  ULOP3.LUT UR6, UR6, 0x3fff, URZ, 0xc0, !UPT ;  /* 0x00003fff06067892 */ /* 0x000fe2000f8ec03f */
[----:B------:R-:W-:Y:S01]  /*2e20*/  UMOV UR17, 0x40000040 ;  /* 0x4000004000117882 */ /* 0x000fe20000000000 */
[----:B------:R-:W-:-:S02]  /*2e30*/  UMOV UR19, 0x40000040 ;  /* 0x4000004000137882 */ /* 0x000fc40000000000 */
[----:B------:R-:W-:Y:S01]  /*2e40*/  ULOP3.LUT UR6, UR6, 0x10000, URZ, 0xfc, !UPT ;  /* 0x0001000006067892 */ /* 0x000fe2000f8efc3f */
[----:B------:R-:W-:-:S03]  /*2e50*/  UMOV UR16, UR7 ;  /* 0x0000000700107c82 */ /* 0x000fc60008000000 */
[----:B------:R-:W-:-:S07]  /*2e60*/  ULEA UR8, UR5, UR6, 0xb ;  /* 0x0000000605087291 */ /* 0x000fce000f8e583f */
[----:B------:R-:W-:Y:S02]  /*2e70*/  UMOV UR18, UR8 ;  /* 0x0000000800127c82 */ /* 0x000fe40008000000 */
[----:B------:R-:W-:Y:S01]  /*2e80*/  QGMMA.64x256x32.F32.E4M3.E4M3 R24, gdesc[UR16], RZ, !UPT, gsb0 ;  /* 0x03e00000101879f3 */ /* 0x000fe2000c0008ff */
[----:B------:R-:W-:Y:S01]  /*2e90*/  UIADD3 UR16, UR7, 0x400, URZ ;  /* 0x0000040007107890 */ /* 0x000fe2000fffe03f */
[----:B------:R-:W-:Y:S01]  /*2ea0*/  UMOV UR17, 0x40000040 ;  /* 0x4000004000117882 */ /* 0x000fe20000000000 */
[----:B------:R-:W-:Y:S02]  /*2eb0*/  WARPGROUP.DEPBAR.LE gsb0, 0x0 ;  /* 0x00008000000079c5 */ /* 0x000fe40000010000 */
[----:B------:R-:W-:Y:S04]  /*2ec0*/  STL.64 [R1], R24 ;  /* 0x0000001801007387 */ /* 0x000fe80000100a00 */
[----:B------:R-:W-:Y:S04]  /*2ed0*/  STL.64 [R1+0x8], R26 ;  /* 0x0000081a01007387 */ /* 0x000fe80000100a00 */
        /* <DEDUP_REMOVED lines=61> */
[----:B------:R3:W-:Y:S02]  /*32b0*/  STL.64 [R1+0x1f8], R150 ;  /* 0x0001f89601007387 */ /* 0x0007e40000100a00 */
[----:B---3--:R-:W-:-:S06]  /*32c0*/  WARPGROUP.ARRIVE ;  /* 0x00000000000079c5 */ /* 0x008fcc0000000000 */
[----:B------:R-:W-:Y:S03]  /*32d0*/  QGMMA.64x256x32.F32.E4M3.E4M3 R24, gdesc[UR16], RZ, !UPT, gsb0 ;  /* 0x03e00000101879f3 */ /* 0x000fe6000c0008ff */
[----:B------:R-:W-:Y:S02]  /*32e0*/  WARPGROUP.DEPBAR.LE gsb0, 0x0 ;  /* 0x00008000000079c5 */ /* 0x000fe40000010000 */
        /* <DEDUP_REMOVED lines=63> */
[----:B------:R3:W-:Y:S04]  /*36e0*/  STL.64 [R1+0x5d0], R24 ;  /* 0x0005d01801007387 */ /* 0x0007e80000100a00 */
[----:B---3--:R-:W3:Y:S04]  /*36f0*/  LDL.LU.64 R24, [R1] ;  /* 0x0000000001187983 */ /* 0x008ee80000300a00 */
[----:B------:R-:W3:Y:S04]  /*3700*/  LDL.LU.64 R26, [R1+0x8] ;  /* 0x00000800011a7983 */ /* 0x000ee80000300a00 */
        /* <DEDUP_REMOVED lines=61> */
[----:B------:R-:W3:Y:S01]  /*3ae0*/  LDL.LU.64 R150, [R1+0x1f8] ;  /* 0x0001f80001967983 */ /* 0x000ee20000300a00 */
[----:B------:R-:W-:-:S02]  /*3af0*/  UIADD3 UR16, UR7, 0x2, URZ ;  /* 0x0000000207107890 */ /* 0x000fc4000fffe03f */
[----:B------:R-:W-:Y:S01]  /*3b00*/  UIADD3 UR18, UR8, 0x2, URZ ;  /* 0x0000000208127890 */ /* 0x000fe2000fffe03f */
[----:B------:R-:W-:Y:S01]  /*3b10*/  UMOV UR17, 0x40000040 ;  /* 0x4000004000117882 */ /* 0x000fe20000000000 */
[----:B------:R-:W-:Y:S01]  /*3b20*/  UMOV UR19, 0x40000040 ;  /* 0x4000004000137882 */ /* 0x000fe20000000000 */
[----:B---3--:R-:W-:-:S06]  /*3b30*/  WARPGROUP.ARRIVE ;  /* 0x00000000000079c5 */ /* 0x008fcc0000000000 */
[----:B------:R-:W-:Y:S03]  /*3b40*/  QGMMA.64x256x32.F32.E4M3.E4M3 R24, gdesc[UR16], R24, gsb0 ;  /* 0x03e00000101879f3 */ /* 0x000fe60008000818 */
[----:B------:R-:W-:Y:S02]  /*3b50*/  WARPGROUP.DEPBAR.LE gsb0, 0x0 ;  /* 0x00008000000079c5 */ /* 0x000fe40000010000 */
[----:B------:R-:W-:Y:S01]  /*3b60*/  STL.64 [R1], R24 ;  /* 0x0000001801007387 */ /* 0x000fe20000100a00 */
[----:B------:R-:W-:Y:S02]  /*3b70*/  IMAD.MOV.U32 R2, RZ, RZ, R150 ;  /* 0x000000ffff027224 */ /* 0x000fe400078e0096 */
[----:B0-2---:R-:W-:Y:S01]  /*3b80*/  IMAD.MOV.U32 R0, RZ, RZ, R151 ;  /* 0x000000ffff007224 */ /* 0x005fe200078e0097 */
[----:B------:R-:W-:Y:S01]  /*3b90*/  STL.64 [R1+0x8], R26 ;  /* 0x0000081a01007387 */ /* 0x000fe20000100a00 */
[----:B------:R-:W-:-:S02]  /*3ba0*/  IMAD.MOV.U32 R4, RZ, RZ, R148 ;  /* 0x000000ffff047224 */ /* 0x000fc400078e0094 */
[----:B------:R-:W-:Y:S01]  /*3bb0*/  IMAD.MOV.U32 R3, RZ, RZ, R149 ;  /* 0x000000ffff037224 */ /* 0x000fe200078e0095 */
[----:B------:R-:W-:Y:S01]  /*3bc0*/  STL.64 [R1+0x10], R28 ;  /* 0x0000101c01007387 */ /* 0x000fe20000100a00 */
[----:B------:R-:W-:Y:S02]  /*3bd0*/  IMAD.MOV.U32 R6, RZ, RZ, R146 ;  /* 0x000000ffff067224 */ /* 0x000fe400078e0092 */
[----:B------:R-:W-:Y:S01]  /*3be0*/  IMAD.MOV.U32 R5, RZ, RZ, R147 ;  /* 0x000000ffff057224 */ /* 0x000fe200078e0093 */
[----:B------:R-:W-:Y:S01]  /*3bf0*/  STL.64 [R1+0x18], R30 ;  /* 0x0000181e01007387 */ /* 0x000fe20000100a00 */
[----:B------:R-:W-:Y:S02]  /*3c00*/  IMAD.MOV.U32 R8, RZ, RZ, R144 ;  /* 0x000000ffff087224 */ /* 0x000fe400078e0090 */
[----:B------:R-:W-:Y:S01]  /*3c10*/  IMAD.MOV.U32 R7, RZ, RZ, R145 ;  /* 0x000000ffff077224 */ /* 0x000fe200078e0091 */
        /* <DEDUP_REMOVED lines=18> */
[----:B------:R0:W-:Y:S01]  /*3d40*/  STL [R1+0x50], R44 ;  /* 0x0000502c01007387 */ /* 0x0001e20000100800 */
[----:B------:R-:W-:-:S02]  /*3d50*/  IMAD.MOV.U32 R22, RZ, RZ, R130 ;  /* 0x000000ffff167224 */ /* 0x000fc400078e0082 */
[----:B------:R-:W-:Y:S01]  /*3d60*/  IMAD.MOV.U32 R21, RZ, RZ, R131 ;  /* 0x000000ffff157224 */ /* 0x000fe200078e0083 */
[----:B------:R-:W2:Y:S01]  /*3d70*/  LDL.LU.64 R150, [R1+0x7c8] ;  /* 0x0007c80001967983 */ /* 0x000ea20000300a00 */
[----:B------:R-:W-:Y:S02]  /*3d80*/  IMAD.MOV.U32 R212, RZ, RZ, R128 ;  /* 0x000000ffffd47224 */ /* 0x000fe400078e0080 */
[----:B------:R-:W-:Y:S01]  /*3d90*/  IMAD.MOV.U32 R23, RZ, RZ, R129 ;  /* 0x000000ffff177224 */ /* 0x000fe200078e0081 */
[----:B------:R-:W2:Y:S01]  /*3da0*/  LDL.LU.64 R148, [R1+0x7c0] ;  /* 0x0007c00001947983 */ /* 0x000ea20000300a00 */
[----:B------:R-:W-:Y:S02]  /*3db0*/  IMAD.MOV.U32 R210, RZ, RZ, R126 ;  /* 0x000000ffffd27224 */ /* 0x000fe400078e007e */
[----:B------:R-:W-:Y:S01]  /*3dc0*/  IMAD.MOV.U32 R211, RZ, RZ, R127 ;  /* 0x000000ffffd37224 */ /* 0x000fe200078e007f */
[----:B------:R-:W2:Y:S01]  /*3dd0*/  LDL.LU.64 R146, [R1+0x7b8] ;  /* 0x0007b80001927983 */ /* 0x000ea20000300a00 */
        /* <DEDUP_REMOVED lines=120> */
[----:B------:R-:W-:-:S03]  /*4560*/  IMAD.MOV.U32 R235, RZ, RZ, R45 ;  /* 0x000000ffffeb7224 */ /* 0x000fc600078e002d */
[----:B------:R-:W2:Y:S04]  /*4570*/  LDL.LU.64 R64, [R1+0x670] ;  /* 0x0006700001407983 */ /* 0x000ea80000300a00 */
        /* <DEDUP_REMOVED lines=9> */
[----:B0-----:R-:W2:Y:S04]  /*4610*/  LDL.LU.64 R44, [R1+0x620] ;  /* 0x00062000012c7983 */ /* 0x001ea80000300a00 */
        /* <DEDUP_REMOVED lines=9> */
[----:B------:R-:W2:Y:S01]  /*46b0*/  LDL.LU.64 R24, [R1+0x5d0] ;  /* 0x0005d00001187983 */ /* 0x000ea20000300a00 */
[----:B------:R-:W-:Y:S01]  /*46c0*/  UIADD3 UR16, UR7, 0x402, URZ ;  /* 0x0000040207107890 */ /* 0x000fe2000fffe03f */
[----:B------:R-:W-:Y:S01]  /*46d0*/  UMOV UR17, 0x40000040 ;  /* 0x4000004000117882 */ /* 0x000fe20000000000 */
[----:B--2---:R-:W-:-:S07]  /*46e0*/  WARPGROUP.ARRIVE ;  /* 0x00000000000079c5 */ /* 0x004fce0000000000 */
[----:B------:R-:W-:Y:S03]  /*46f0*/  QGMMA.64x256x32.F32.E4M3.E4M3 R24, gdesc[UR16], R24, gsb0 ;  /* 0x03e00000101879f3 */ /* 0x000fe60008000818 */
        /* <DEDUP_REMOVED lines=23> */
[----:B0-----:R-:W2:Y:S04]  /*4870*/  LDL.LU R108, [R1] ;  /* 0x00000000016c7983 */ /* 0x001ea80000300800 */
[----:B------:R-:W2:Y:S04]  /*4880*/  LDL.LU R109, [R1+0x4] ;  /* 0x00000400016d7983 */ /* 0x000ea80000300800 */
        /* <DEDUP_REMOVED lines=18> */
[----:B------:R-:W2:Y:S01]  /*49b0*/  LDL.LU R128, [R1+0x50] ;  /* 0x0000500001807983 */ /* 0x000ea20000300800 */
[----:B------:R-:W-:-:S02]  /*49c0*/  IMAD.MOV.U32 R129, RZ, RZ, R235 ;  /* 0x000000ffff817224 */ /* 0x000fc400078e00eb */
[----:B------:R-:W-:Y:S02]  /*49d0*/  IMAD.MOV.U32 R130, RZ, RZ, R234 ;  /* 0x000000ffff827224 */ /* 0x000fe400078e00ea */
[----:B------:R-:W-:Y:S02]  /*49e0*/  IMAD.MOV.U32 R131, RZ, RZ, R233 ;  /* 0x000000ffff837224 */ /* 0x000fe400078e00e9 */
[----:B------:R-:W-:Y:S02]  /*49f0*/  IMAD.MOV.U32 R132, RZ, RZ, R232 ;  /* 0x000000ffff847224 */ /* 0x000fe400078e00e8 */
[----:B------:R-:W-:Y:S02]  /*4a00*/  IMAD.MOV.U32 R133, RZ, RZ, R231 ;  /* 0x000000ffff857224 */ /* 0x000fe400078e00e7 */
[----:B------:R-:W-:Y:S02]  /*4a10*/  IMAD.MOV.U32 R134, RZ, RZ, R230 ;  /* 0x000000ffff867224 */ /* 0x000fe400078e00e6 */
        /* <DEDUP_REMOVED lines=39> */
[----:B------:R-:W-:Y:S01]  /*4c90*/  IMAD.MOV.U32 R235, RZ, RZ, R0 ;  /* 0x000000ffffeb7224 */ /* 0x000fe200078e0000 */
[----:B------:R-:W-:Y:S02]  /*4ca0*/  UIADD3 UR16, UR7, 0x4, URZ ;  /* 0x0000000407107890 */ /* 0x000fe4000fffe03f */
[----:B------:R-:W-:Y:S01]  /*4cb0*/  UIADD3 UR18, UR8, 0x4, URZ ;  /* 0x0000000408127890 */ /* 0x000fe2000fffe03f */
[----:B------:R-:W-:Y:S01]  /*4cc0*/  UMOV UR17, 0x40000040 ;  /* 0x4000004000117882 */ /* 0x000fe20000000000 */
[----:B------:R-:W-:Y:S01]  /*4cd0*/  UMOV UR19, 0x40000040 ;  /* 0x4000004000137882 */ /* 0x000fe20000000000 */
[----:B--2---:R-:W-:-:S06]  /*4ce0*/  WARPGROUP.ARRIVE ;  /* 0x00000000000079c5 */ /* 0x004fcc0000000000 */
[----:B------:R-:W-:Y:S03]  /*4cf0*/  QGMMA.64x256x32.F32.E4M3.E4M3 R108, gdesc[UR16], R108, gsb0 ;  /* 0x03e00000106c79f3 */ /* 0x000fe6000800086c */
        /* <DEDUP_REMOVED lines=183> */
[----:B0-----:R-:W2:Y:S04]  /*5870*/  LDL.LU.64 R108, [R1] ;  /* 0x00000000016c7983 */ /* 0x001ea80000300a00 */
        /* <DEDUP_REMOVED lines=63> */
[----:B------:R-:W-:-:S02]  /*5c70*/  UIADD3 UR16, UR7, 0x6, URZ ;  /* 0x0000000607107890 */ /* 0x000fc4000fffe03f */
[----:B------:R-:W-:Y:S01]  /*5c80*/  UIADD3 UR18, UR8, 0x6, URZ ;  /* 0x0000000608127890 */ /* 0x000fe2000fffe03f */
[----:B------:R-:W-:Y:S01]  /*5c90*/  UMOV UR17, 0x40000040 ;  /* 0x4000004000117882 */ /* 0x000fe20000000000 */
[----:B------:R-:W-:Y:S01]  /*5ca0*/  UMOV UR19, 0x40000040 ;  /* 0x4000004000137882 */ /* 0x000fe20000000000 */
        /* <DEDUP_REMOVED lines=93> */
[----:B0-----:R-:W3:Y:S04]  /*6280*/  LDL.LU.64 R150, [R1+0x518] ;  /* 0x0005180001967983 */ /* 0x001ee80000300a00 */
        /* <DEDUP_REMOVED lines=21> */
[----:B------:R-:W-:Y:S01]  /*63e0*/  UIADD3 UR16, UR7, 0x406, URZ ;  /* 0x0000040607107890 */ /* 0x000fe2000fffe03f */
[----:B------:R-:W-:-:S02]  /*63f0*/  UMOV UR17, 0x40000040 ;  /* 0x4000004000117882 */ /* 0x000fc40000000000 */
[----:B------:R0:W-:Y:S01]  /*6400*/  STL [R1+0x2d0], RZ ;  /* 0x0002d0ff01007387 */ /* 0x0001e20000100800 */
[----:B------:R-:W-:-:S03]  /*6410*/  ULDC UR7, c[0x0][0x50c] ;  /* 0x0001430000077ab9 */ /* 0x000fc60000000800 */
        /* <DEDUP_REMOVED lines=37> */
[----:B---3--:R-:W-:-:S06]  /*6670*/  WARPGROUP.ARRIVE ;  /* 0x00000000000079c5 */ /* 0x008fcc0000000000 */
[----:B------:R-:W-:Y:S01]  /*6680*/  QGMMA.64x256x32.F32.E4M3.E4M3 R24, gdesc[UR16], R24, gsb0 ;  /* 0x03e00000101879f3 */ /* 0x000fe20008000818 */
[----:B------:R0:W-:Y:S04]  /*6690*/  STL [R1+0x238], RZ ;  /* 0x000238ff01007387 */ /* 0x0001e80000100800 */
[----:B------:R0:W-:Y:S04]  /*66a0*/  STL [R1+0x234], RZ ;  /* 0x000234ff01007387 */ /* 0x0001e80000100800 */
[----:B------:R0:W-:Y:S04]  /*66b0*/  STL [R1+0x230], RZ ;  /* 0x000230ff01007387 */ /* 0x0001e80000100800 */
[----:B------:R0:W-:Y:S04]  /*66c0*/  STL [R1+0x22c], RZ ;  /* 0x00022cff01007387 */ /* 0x0001e80000100800 */
[----:B------:R0:W-:Y:S04]  /*66d0*/  STL [R1+0x228], RZ ;  /* 0x000228ff01007387 */ /* 0x0001e80000100800 */
[----:B------:R0:W-:Y:S01]  /*66e0*/  STL [R1+0x224], RZ ;  /* 0x000224ff01007387 */ /* 0x0001e20000100800 */
[----:B------:R-:W-:-:S03]  /*66f0*/  UISETP.NE.AND UP0, UPT, UR7, 0x4, UPT ;  /* 0x000000040700788c */ /* 0x000fc6000bf05270 */
[----:B------:R0:W-:Y:S04]  /*6700*/  STL [R1+0x220], RZ ;  /* 0x000220ff01007387 */ /* 0x0001e80000100800 */
[----:B------:R0:W-:Y:S04]  /*6710*/  STL [R1+0x21c], RZ ;  /* 0x00021cff01007387 */ /* 0x0001e80000100800 */
[----:B------:R0:W-:Y:S04]  /*6720*/  STL [R1+0x218], RZ ;  /* 0x000218ff01007387 */ /* 0x0001e80000100800 */
[----:B------:R0:W-:Y:S01]  /*6730*/  STL [R1+0x214], RZ ;  /* 0x000214ff01007387 */ /* 0x0001e20000100800 */
[----:B------:R-:W-:-:S03]  /*6740*/  USEL UR7, URZ, 0x1, UP0 ;  /* 0x000000013f077887 */ /* 0x000fc60008000000 */
[----:B------:R0:W-:Y:S04]  /*6750*/  STL [R1+0x210], RZ ;  /* 0x000210ff01007387 */ /* 0x0001e80000100800 */
[----:B------:R0:W-:Y:S04]  /*6760*/  STL [R1+0x20c], RZ ;  /* 0x00020cff01007387 */ /* 0x0001e80000100800 */
[----:B------:R0:W-:Y:S04]  /*6770*/  STL [R1+0x208], RZ ;  /* 0x000208ff01007387 */ /* 0x0001e80000100800 */
[----:B------:R0:W-:Y:S04]  /*6780*/  STL [R1+0x204], RZ ;  /* 0x000204ff01007387 */ /* 0x0001e80000100800 */
[----:B------:R0:W-:Y:S01]  /*6790*/  STL [R1+0x200], RZ ;  /* 0x000200ff01007387 */ /* 0x0001e20000100800 */
[----:B------:R-:W-:Y:S01]  /*67a0*/  ISETP.NE.AND P0, PT, RZ, UR7, PT ;  /* 0x00000007ff007c0c */ /* 0x000fe2000bf05270 */
[----:B------:R-:W-:Y:S01]  /*67b0*/  UMOV UR6, 0x4 ;  /* 0x0000000400067882 */ /* 0x000fe20000000000 */
[----:B------:R-:W-:Y:S01]  /*67c0*/  IMAD.MOV.U32 R0, RZ, RZ, R235 ;  /* 0x000000ffff007224 */ /* 0x000fe200078e00eb */
[----:B------:R-:W-:-:S02]  /*67d0*/  CS2R R236, SRZ ;  /* 0x0000000000ec7805 */ /* 0x000fc4000001ff00 */
[----:B--2---:R-:W-:Y:S02]  /*67e0*/  CS2R R234, SRZ ;  /* 0x0000000000ea7805 */ /* 0x004fe4000001ff00 */
[----:B------:R-:W-:Y:S02]  /*67f0*/  CS2R R232, SRZ ;  /* 0x0000000000e87805 */ /* 0x000fe4000001ff00 */
[----:B------:R-:W-:Y:S02]  /*6800*/  CS2R R230, SRZ ;  /* 0x0000000000e67805 */ /* 0x000fe4000001ff00 */
[----:B------:R-:W-:Y:S02]  /*6810*/  CS2R R228, SRZ ;  /* 0x0000000000e47805 */ /* 0x000fe4000001ff00 */
[----:B------:R-:W-:Y:S02]  /*6820*/  CS2R R226, SRZ ;  /* 0x0000000000e27805 */ /* 0x000fe4000001ff00 */
[----:B------:R-:W-:-:S02]  /*6830*/  CS2R R224, SRZ ;  /* 0x0000000000e07805 */ /* 0x000fc4000001ff00 */
[----:B------:R-:W-:Y:S02]  /*6840*/  CS2R R222, SRZ ;  /* 0x0000000000de7805 */ /* 0x000fe4000001ff00 */
        /* <DEDUP_REMOVED lines=45> */
[----:B------:R-:W-:Y:S01]  /*6b20*/  CS2R R2, SRZ ;  /* 0x0000000000027805 */ /* 0x000fe2000001ff00 */
[----:B------:R-:W-:Y:S02]  /*6b30*/  WARPGROUP.DEPBAR.LE gsb0, 0x0 ;  /* 0x00008000000079c5 */ /* 0x000fe40000010000 */
[----:B0-----:R-:W-:Y:S05]  /*6b40*/  @!P0 BRA `(.L_x_22) ;  /* 0x0000002000f88947 */ /* 0x001fea0003800000 */
[----:B------:R-:W2:Y:S04]  /*6b50*/  LDL R2, [R1] ;  /* 0x0000000001027983 */ /* 0x000ea80000100800 */
[----:B------:R-:W3:Y:S04]  /*6b60*/  LDL R3, [R1+0x4] ;  /* 0x0000040001037983 */ /* 0x000ee80000100800 */
[----:B------:R-:W4:Y:S04]  /*6b70*/  LDL R4, [R1+0x8] ;  /* 0x0000080001047983 */ /* 0x000f280000100800 */
[----:B------:R-:W5:Y:S04]  /*6b80*/  LDL R5, [R1+0xc] ;  /* 0x00000c0001057983 */ /* 0x000f680000100800 */
        /* <DEDUP_REMOVED lines=102> */
[----:B------:R0:W-:Y:S04]  /*71f0*/  STL [R1+0x4c0], R131 ;  /* 0x0004c08301007387 */ /* 0x0001e80000100800 */
[----:B0-----:R-:W5:Y:S04]  /*7200*/  LDL R131, [R1+0x1a8] ;  /* 0x0001a80001837983 */ /* 0x001f680000100800 */
        /* <DEDUP_REMOVED lines=39> */
[----:B0-----:R-:W5:Y:S01]  /*7480*/  LDL R151, [R1+0x1f8] ;  /* 0x0001f80001977983 */ /* 0x001f620000100800 */
[----:B------:R-:W-:-:S01]  /*7490*/  FADD R0, RZ, R0 ;  /* 0x00000000ff007221 */ /* 0x000fc20000000000 */
[----:B--2---:R-:W-:Y:S01]  /*74a0*/  FADD R2, RZ, R2 ;  /* 0x00000002ff027221 */ /* 0x004fe20000000000 */
[----:B---3--:R-:W-:-:S01]  /*74b0*/  FADD R3, RZ, R3 ;  /* 0x00000003ff037221 */ /* 0x008fc20000000000 */
[----:B----4-:R-:W-:Y:S01]  /*74c0*/  FADD R4, RZ, R4 ;  /* 0x00000004ff047221 */ /* 0x010fe20000000000 */
[----:B-----5:R-:W-:-:S01]  /*74d0*/  FADD R5, RZ, R5 ;  /* 0x00000005ff057221 */ /* 0x020fc20000000000 */
[----:B------:R-:W-:Y:S01]  /*74e0*/  FADD R6, RZ, R6 ;  /* 0x00000006ff067221 */ /* 0x000fe20000000000 */
[----:B------:R-:W-:-:S01]  /*74f0*/  FADD R7, RZ, R7 ;  /* 0x00000007ff077221 */ /* 0x000fc20000000000 */
        /* <DEDUP_REMOVED lines=14> */
[----:B------:R-:W2:Y:S01]  /*75e0*/  LDL.LU R131, [R1+0x4c0] ;  /* 0x0004c00001837983 */ /* 0x000ea20000300800 */
        /* <DEDUP_REMOVED lines=13> */
[----:B------:R-:W3:Y:S01]  /*76c0*/  LDL.LU R132, [R1+0x4bc] ;  /* 0x0004bc0001847983 */ /* 0x000ee20000300800 */
        /* <DEDUP_REMOVED lines=16> */
[----:B------:R0:W-:Y:S01]  /*77d0*/  STL [R1+0x200], R133 ;  /* 0x0002008501007387 */ /* 0x0001e20000100800 */
        /* <DEDUP_REMOVED lines=9> */
[----:B0-----:R-:W4:Y:S01]  /*7870*/  LDL.LU R133, [R1+0x4b8] ;  /* 0x0004b80001857983 */ /* 0x001f220000300800 */
[----:B------:R-:W-:-:S01]  /*7880*/  FADD R184, RZ, R184 ;  /* 0x000000b8ffb87221 */ /* 0x000fc20000000000 */
[----:B------:R-:W-:Y:S01]  /*7890*/  FADD R185, RZ, R185 ;  /* 0x000000b9ffb97221 */ /* 0x000fe20000000000 */
[----:B------:R-:W-:-:S01]  /*78a0*/  FADD R186, RZ, R186 ;  /* 0x000000baffba7221 */ /* 0x000fc20000000000 */
        /* <DEDUP_REMOVED lines=10> */
[----:B0-----:R-:W5:Y:S01]  /*7950*/  LDL.LU R134, [R1+0x4b4] ;  /* 0x0004b40001867983 */ /* 0x001f620000300800 */
        /* <DEDUP_REMOVED lines=52> */
[----:B0-----:R-:W5:Y:S04]  /*7ca0*/  LDL.LU R138, [R1+0x4a4] ;  /* 0x0004a400018a7983 */ /* 0x001f680000300800 */
[----:B------:R0:W-:Y:S01]  /*7cb0*/  STL [R1+0x218], R139 ;  /* 0x0002188b01007387 */ /* 0x0001e20000100800 */
[----:B------:R-:W-:-:S03]  /*7cc0*/  FADD R140, RZ, R140 ;  /* 0x0000008cff8c7221 */ /* 0x000fc60000000000 */
        /* <DEDUP_REMOVED lines=34> */
[----:B------:R0:W-:Y:S04]  /*7ef0*/  STL [R1+0x248], R151 ;  /* 0x0002489701007387 */ /* 0x0001e80000100800 */
[----:B0-----:R-:W5:Y:S04]  /*7f00*/  LDL.LU R151, [R1+0x470] ;  /* 0x0004700001977983 */ /* 0x001f680000300800 */
[----:B------:R0:W-:Y:S02]  /*7f10*/  STL [R1+0x24c], R0 ;  /* 0x00024c0001007387 */ /* 0x0001e40000100800 */
[----:B0-----:R-:W-:-:S05]  /*7f20*/  FADD R0, RZ, R24 ;  /* 0x00000018ff007221 */ /* 0x001fca0000000000 */
        /* <DEDUP_REMOVED lines=213> */
[----:B--2---:R-:W-:-:S05]  /*8c80*/  FADD R0, RZ, R131 ;  /* 0x00000083ff007221 */ /* 0x004fca0000000000 */
[----:B------:R3:W-:Y:S02]  /*8c90*/  STL [R1+0x3fc], R0 ;  /* 0x0003fc0001007387 */ /* 0x0007e40000100800 */
[----:B---3--:R-:W-:-:S05]  /*8ca0*/  FADD R0, RZ, R132 ;  /* 0x00000084ff007221 */ /* 0x008fca0000000000 */
[----:B------:R4:W-:Y:S02]  /*8cb0*/  STL [R1+0x400], R0 ;  /* 0x0004000001007387 */ /* 0x0009e40000100800 */
[----:B----4-:R-:W-:-:S05]  /*8cc0*/  FADD R0, RZ, R133 ;  /* 0x00000085ff007221 */ /* 0x010fca0000000000 */
[----:B------:R5:W-:Y:S02]  /*8cd0*/  STL [R1+0x404], R0 ;  /* 0x0004040001007387 */ /* 0x000be40000100800 */
[----:B-----5:R-:W-:-:S05]  /*8ce0*/  FADD R0, RZ, R134 ;  /* 0x00000086ff007221 */ /* 0x020fca0000000000 */
        /* <DEDUP_REMOVED lines=34> */
[----:B------:R0:W-:Y:S01]  /*8f10*/  STL [R1+0x44c], R0 ;  /* 0x00044c0001007387 */ /* 0x0001e20000100800 */
[----:B------:R-:W-:-:S05]  /*8f20*/  UMOV UR6, URZ ;  /* 0x0000003f00067c82 */ /* 0x000fca0008000000 */
.L_x_22:
[----:B------:R-:W-:Y:S01]  /*8f30*/  UIADD3 UR23, UR5, 0x1, URZ ;  /* 0x0000000105177890 */ /* 0x000fe2000fffe03f */
[----:B------:R-:W-:-:S03]  /*8f40*/  UMOV UR8, 0x1 ;  /* 0x0000000100087882 */ /* 0x000fc60000000000 */
[----:B------:R-:W-:-:S04]  /*8f50*/  UISETP.NE.AND UP0, UPT, UR23, 0x3, UPT ;  /* 0x000000031700788c */ /* 0x000fc8000bf05270 */
[----:B------:R-:W-:Y:S02]  /*8f60*/  USEL UR24, URZ, 0x1, UP0 ;  /* 0x000000013f187887 */ /* 0x000fe40008000000 */
[----:B------:R-:W-:Y:S02]  /*8f70*/  USEL UR23, UR23, URZ, UP0 ;  /* 0x0000003f17177287 */ /* 0x000fe40008000000 */
[----:B------:R-:W-:-:S12]  /*8f80*/  ULOP3.LUT UR24, UR4, UR24, URZ, 0x3c, !UPT ;  /* 0x0000001804187292 */ /* 0x000fd8000f8e3c3f */
.L_x_17:
[----:B------:R-:W-:-:S04]  /*8f90*/  UISETP.LT.AND UP0, UPT, UR10, 0x1, UPT ;  /* 0x000000010a00788c */ /* 0x000fc8000bf01270 */
[----:B------:R-:W-:-:S04]  /*8fa0*/  USEL UR16, UR10, 0x1, UP0 ;  /* 0x000000010a107887 */ /* 0x000fc80008000000 */
[----:B------:R-:W-:-:S04]  /*8fb0*/  UIADD3 UR26, UR10, -UR16, URZ ;  /* 0x800000100a1a7290 */ /* 0x000fc8000fffe03f */
[----:B------:R-:W-:-:S06]  /*8fc0*/  UISETP.GE.AND UP0, UPT, UR26, 0x1, UPT ;  /* 0x000000011a00788c */ /* 0x000fcc000bf06270 */
[----:B------:R-:W-:-:S13]  /*8fd0*/  PLOP3.LUT P0, PT, PT, PT, UP0, 0x80, 0x0 ;  /* 0x000000000000781c */ /* 0x000fda0003f0f008 */
[----:B------:R-:W-:Y:S05]  /*8fe0*/  @!P0 BRA `(.L_x_23) ;  /* 0x00000088009c8947 */ /* 0x000fea0003800000 */
[----:B------:R-:W-:Y:S01]  /*8ff0*/  UMOV UR25, UR5 ;  /* 0x0000000500197c82 */ /* 0x000fe20008000000 */
[----:B------:R-:W-:-:S05]  /*9000*/  ULDC UR27, c[0x0][0x50c] ;  /* 0x00014300001b7ab9 */ /* 0x000fca0000000800 */
.L_x_31:
[----:B------:R-:W-:-:S06]  /*9010*/  UISETP.NE.AND UP0, UPT, UR22, 0x3, UPT ;  /* 0x000000031600788c */ /* 0x000fcc000bf05270 */
[----:B------:R-:W-:-:S13]  /*9020*/  PLOP3.LUT P1, PT, PT, PT, UP0, 0x80, 0x0 ;  /* 0x000000000000781c */ /* 0x000fda0003f2f008 */
[----:B-----5:R-:W-:Y:S05]  /*9030*/  @!P1 BRA `(.L_x_24) ;  /* 0x0000000000049947 */ /* 0x020fea0003800000 */
[----:B------:R-:W-:Y:S01]  /*9040*/  BPT.TRAP 0x1 ;  /* 0x000000040000795c */ /* 0x000fe20000300000 */
.L_x_24:
[----:B------:R-:W2:Y:S01]  /*9050*/  S2UR UR16, SR_CgaCtaId ;  /* 0x00000000001079c3 */ /* 0x000ea20000008800 */
[----:B------:R-:W-:Y:S01]  /*9060*/  UMOV UR12, 0x400 ;  /* 0x00000400000c7882 */ /* 0x000fe20000000000 */
[----:B0-----:R-:W-:-:S05]  /*9070*/  IMAD.U32 R0, RZ, RZ, UR24 ;  /* 0x00000018ff007e24 */ /* 0x001fca000f8e00ff */
[----:B------:R-:W-:Y:S01]  /*9080*/  SHF.L.U32 R0, R0, 0x1f, RZ ;  /* 0x0000001f00007819 */ /* 0x000fe200000006ff */
[----:B--2---:R-:W-:-:S04]  /*9090*/  ULEA UR12, UR16, UR12, 0x18 ;  /* 0x0000000c100c7291 */ /* 0x004fc8000f8ec03f */
[----:B------:R-:W-:-:S09]  /*90a0*/  ULEA UR16, UR23, UR12, 0x3 ;  /* 0x0000000c17107291 */ /* 0x000fd2000f8e183f */
[----:B------:R0:W2:Y:S01]  /*90b0*/  SYNCS.PHASECHK.TRANS64.TRYWAIT P0, [UR16], R0 ;  /* 0x00000000ff0075a7 */ /* 0x0000a20008000150 */
[----:B------:R-:W-:Y:S05]  /*90c0*/  @!P1 BRA `(.L_x_25) ;  /* 0x0000000000049947 */ /* 0x000fea0003800000 */
[----:B------:R-:W-:Y:S01]  /*90d0*/  BPT.TRAP 0x1 ;  /* 0x000000040000795c */ /* 0x000fe20000300000 */
.L_x_25:
[----:B--2---:R-:W-:Y:S05]  /*90e0*/  @P0 BRA `(.L_x_26) ;  /* 0x0000000000080947 */ /* 0x004fea0003800000 */
[----:B------:R-:W2:Y:S02]  /*90f0*/  SYNCS.PHASECHK.TRANS64.TRYWAIT P0, [UR16], R0 ;  /* 0x00000000ff0075a7 */ /* 0x000ea40008000150 */
[----:B--2---:R-:W-:Y:S05]  /*9100*/  @!P0 BRA `(.L_x_27) ;  /* 0x0000020800ac8947 */ /* 0x004fea0003800000 */
.L_x_26:
        /* <DEDUP_REMOVED lines=64> */
[----:B--2---:R-:W2:Y:S04]  /*9510*/  LDL.LU.64 R108, [R1] ;  /* 0x00000000016c7983 */ /* 0x004ea80000300a00 */
        /* <DEDUP_REMOVED lines=64> */
[----:B------:R-:W-:Y:S01]  /*9920*/  UISETP.NE.AND UP0, UPT, UR7, URZ, UPT ;  /* 0x0000003f0700728c */ /* 0x000fe2000bf05270 */
[----:B------:R-:W-:Y:S01]  /*9930*/  STL [R1+0x8c4], R23 ;  /* 0x0008c41701007387 */ /* 0x000fe20000100800 */
[----:B------:R-:W-:Y:S02]  /*9940*/  USHF.R.U32.HI UR16, URZ, 0x4, UR16 ;  /* 0x000000043f107899 */ /* 0x000fe40008011610 */
[----:B------:R-:W-:Y:S01]  /*9950*/  USEL UR8, UR8, URZ, !UP0 ;  /* 0x0000003f08087287 */ /* 0x000fe2000c000000 */
[----:B------:R-:W-:Y:S01]  /*9960*/  STL [R1+0x8c0], R22 ;  /* 0x0008c01601007387 */ /* 0x000fe20000100800 */
[----:B------:R-:W-:Y:S02]  /*9970*/  ULOP3.LUT UR16, UR16, 0x3fff, URZ, 0xc0, !UPT ;  /* 0x00003fff10107892 */ /* 0x000fe4000f8ec03f */
[----:B------:R-:W-:Y:S01]  /*9980*/  UISETP.NE.U32.AND UP0, UPT, UR8, URZ, UPT ;  /* 0x0000003f0800728c */ /* 0x000fe2000bf05070 */
[----:B------:R-:W-:Y:S01]  /*9990*/  STL [R1+0x8bc], R21 ;  /* 0x0008bc1501007387 */ /* 0x000fe20000100800 */
[----:B------:R-:W-:-:S02]  /*99a0*/  ULOP3.LUT UR7, UR11, 0x10000, URZ, 0xfc, !UPT ;  /* 0x000100000b077892 */ /* 0x000fc4000f8efc3f */
[----:B------:R-:W-:Y:S01]  /*99b0*/  ULOP3.LUT UR8, UR16, 0x10000, URZ, 0xfc, !UPT ;  /* 0x0001000010087892 */ /* 0x000fe2000f8efc3f */
[----:B------:R-:W-:Y:S01]  /*99c0*/  STL [R1+0x8b8], R20 ;  /* 0x0008b81401007387 */ /* 0x000fe20000100800 */
[----:B------:R-:W-:Y:S02]  /*99d0*/  ULEA UR7, UR23, UR7, 0xb ;  /* 0x0000000717077291 */ /* 0x000fe4000f8e583f */
[----:B------:R-:W-:Y:S01]  /*99e0*/  ULEA UR8, UR23, UR8, 0xb ;  /* 0x0000000817087291 */ /* 0x000fe2000f8e583f */
[----:B------:R-:W-:Y:S01]  /*99f0*/  STL [R1+0x8b4], R19 ;  /* 0x0008b41301007387 */ /* 0x000fe20000100800 */
[----:B------:R-:W-:Y:S01]  /*9a00*/  UMOV UR17, 0x40000040 ;  /* 0x4000004000117882 */ /* 0x000fe20000000000 */
[----:B------:R-:W-:Y:S02]  /*9a10*/  UMOV UR19, 0x40000040 ;  /* 0x4000004000137882 */ /* 0x000fe40000000000 */
[----:B------:R-:W-:Y:S01]  /*9a20*/  UMOV UR16, UR7 ;  /* 0x0000000700107c82 */ /* 0x000fe20008000000 */
[----:B------:R-:W-:Y:S01]  /*9a30*/  STL [R1+0x8b0], R18 ;  /* 0x0008b01201007387 */ /* 0x000fe20000100800 */
[----:B------:R-:W-:-:S03]  /*9a40*/  UMOV UR18, UR8 ;  /* 0x0000000800127c82 */ /* 0x000fc60008000000 */
[----:B------:R-:W-:Y:S04]  /*9a50*/  STL [R1+0x8ac], R17 ;  /* 0x0008ac1101007387 */ /* 0x000fe80000100800 */
        /* <DEDUP_REMOVED lines=14> */
[----:B-----5:R-:W-:Y:S01]  /*9b40*/  STL [R1+0x870], R2 ;  /* 0x0008700201007387 */ /* 0x020fe20000100800 */
[----:B--2---:R-:W-:-:S06]  /*9b50*/  WARPGROUP.ARRIVE ;  /* 0x00000000000079c5 */ /* 0x004fcc0000000000 */
[----:B------:R-:W-:Y:S03]  /*9b60*/  QGMMA.64x256x32.F32.E4M3.E4M3 R108, gdesc[UR16], R108, UP0, gsb0 ;  /* 0x03e00000106c79f3 */ /* 0x000fe6000b80086c */
        /* <DEDUP_REMOVED lines=65> */
[----:B--2---:R-:W2:Y:S04]  /*9f80*/  LDL.LU.64 R234, [R1+0xcc0] ;  /* 0x000cc00001ea7983 */ /* 0x004ea80000300a00 */
[----:B------:R-:W3:Y:S04]  /*9f90*/  LDL.LU.64 R232, [R1+0xcb8] ;  /* 0x000cb80001e87983 */ /* 0x000ee80000300a00 */
[----:B------:R-:W4:Y:S04]  /*9fa0*/  LDL.LU.64 R230, [R1+0xcb0] ;  /* 0x000cb00001e67983 */ /* 0x000f280000300a00 */
        /* <DEDUP_REMOVED lines=60> */
[----:B------:R-:W4:Y:S01]  /*a370*/  LDL.LU.64 R108, [R1+0xac8] ;  /* 0x000ac800016c7983 */ /* 0x000f220000300a00 */
[----:B------:R-:W-:Y:S01]  /*a380*/  UIADD3 UR16, UR7, 0x400, URZ ;  /* 0x0000040007107890 */ /* 0x000fe2000fffe03f */
[----:B------:R-:W-:-:S02]  /*a390*/  UMOV UR17, 0x40000040 ;  /* 0x4000004000117882 */ /* 0x000fc40000000000 */
[----:B--2---:R-:W-:Y:S04]  /*a3a0*/  STL.64 [R1+0xac0], R234 ;  /* 0x000ac0ea01007387 */ /* 0x004fe80000100a00 */
[----:B---3--:R-:W-:Y:S04]  /*a3b0*/  STL.64 [R1+0xab8], R232 ;  /* 0x000ab8e801007387 */ /* 0x008fe80000100a00 */
[----:B----4-:R-:W-:Y:S04]  /*a3c0*/  STL.64 [R1+0xab0], R230 ;  /* 0x000ab0e601007387 */ /* 0x010fe80000100a00 */
        /* <DEDUP_REMOVED lines=38> */
[----:B------:R-:W-:Y:S01]  /*a630*/  STL.64 [R1+0x978], R152 ;  /* 0x0009789801007387 */ /* 0x000fe20000100a00 */
[----:B------:R-:W-:-:S06]  /*a640*/  WARPGROUP.ARRIVE ;  /* 0x00000000000079c5 */ /* 0x000fcc0000000000 */
[----:B------:R-:W-:Y:S03]  /*a650*/  QGMMA.64x256x32.F32.E4M3.E4M3 R24, gdesc[UR16], R24, UP0, gsb0 ;  /* 0x03e00000101879f3 */ /* 0x000fe6000b800818 */
        /* <DEDUP_REMOVED lines=91> */
[----:B--2---:R-:W-:-:S06]  /*ac10*/  WARPGROUP.ARRIVE ;  /* 0x00000000000079c5 */ /* 0x004fcc0000000000 */
[----:B------:R-:W-:Y:S03]  /*ac20*/  QGMMA.64x256x32.F32.E4M3.E4M3 R108, gdesc[UR16], R108, gsb0 ;  /* 0x03e00000106c79f3 */ /* 0x000fe6000800086c */
[----:B------:R-:W-:Y:S02]  /*ac30*/  WARPGROUP.DEPBAR.LE gsb0, 0x0 ;  /* 0x00008000000079c5 */ /* 0x000fe40000010000 */
[----:B------:R-:W-:Y:S01]  /*ac40*/  STL.64 [R1], R108 ;  /* 0x0000006c01007387 */ /* 0x000fe20000100a00 */
[----:B------:R-:W-:Y:S02]  /*ac50*/  IMAD.MOV.U32 R2, RZ, RZ, R234 ;  /* 0x000000ffff027224 */ /* 0x000fe400078e00ea */
[----:B0-----:R-:W-:Y:S01]  /*ac60*/  IMAD.MOV.U32 R0, RZ, RZ, R235 ;  /* 0x000000ffff007224 */ /* 0x001fe200078e00eb */
        /* <DEDUP_REMOVED lines=31> */
[----:B------:R-:W-:-:S03]  /*ae60*/  IMAD.MOV.U32 R23, RZ, RZ, R213 ;  /* 0x000000ffff177224 */ /* 0x000fc600078e00d5 */
        /* <DEDUP_REMOVED lines=40> */
[----:B------:R0:W-:Y:S04]  /*b0f0*/  STL [R1+0x1a0], R212 ;  /* 0x0001a0d401007387 */ /* 0x0001e80000100800 */
[----:B------:R-:W2:Y:S04]  /*b100*/  LDL.LU.64 R234, [R1+0xac0] ;  /* 0x000ac00001ea7983 */ /* 0x000ea80000300a00 */
        /* <DEDUP_REMOVED lines=10> */
[----:B0-----:R-:W4:Y:S04]  /*b1b0*/  LDL.LU.64 R212, [R1+0xa68] ;  /* 0x000a680001d47983 */ /* 0x001f280000300a00 */
        /* <DEDUP_REMOVED lines=248> */
[----:B------:R-:W-:Y:S01]  /*c140*/  IMAD.MOV.U32 R235, RZ, RZ, R0 ;  /* 0x000000ffffeb7224 */ /* 0x000fe200078e0000 */
[----:B------:R-:W-:Y:S01]  /*c150*/  UIADD3 UR16, UR7, 0x4, URZ ;  /* 0x0000000407107890 */ /* 0x000fe2000fffe03f */
[----:B------:R0:W5:Y:S01]  /*c160*/  LDL.LU R23, [R1+0x8c4] ;  /* 0x0008c40001177983 */ /* 0x0001620000300800 */
[----:B------:R-:W-:Y:S01]  /*c170*/  UIADD3 UR18, UR8, 0x4, URZ ;  /* 0x0000000408127890 */ /* 0x000fe2000fffe03f */
[----:B------:R-:W-:Y:S01]  /*c180*/  UMOV UR17, 0x40000040 ;  /* 0x4000004000117882 */ /* 0x000fe20000000000 */
[----:B------:R-:W-:Y:S01]  /*c190*/  UMOV UR19, 0x40000040 ;  /* 0x4000004000137882 */ /* 0x000fe20000000000 */
[----:B------:R0:W5:Y:S04]  /*c1a0*/  LDL.LU R22, [R1+0x8c0] ;  /* 0x0008c00001167983 */ /* 0x0001680000300800 */
        /* <DEDUP_REMOVED lines=19> */
[----:B------:R0:W5:Y:S01]  /*c2e0*/  LDL.LU R2, [R1+0x870] ;  /* 0x0008700001027983 */ /* 0x0001620000300800 */
        /* <DEDUP_REMOVED lines=336> */
[----:B--2---:R0:W5:Y:S04]  /*d7f0*/  LDL.LU.64 R234, [R1+0x668] ;  /* 0x0006680001ea7983 */ /* 0x0041680000300a00 */
[----:B------:R0:W5:Y:S04]  /*d800*/  LDL.LU.64 R232, [R1+0x660] ;  /* 0x0006600001e87983 */ /* 0x0001680000300a00 */
        /* <DEDUP_REMOVED lines=64> */
[----:B------:R-:W-:-:S04]  /*dc10*/  UIADD3 UR6, UR6, 0x4, URZ ;  /* 0x0000000406067890 */ /* 0x000fc8000fffe03f */
[----:B------:R-:W-:-:S04]  /*dc20*/  UISETP.NE.AND UP0, UPT, UR6, UR27, UPT ;  /* 0x0000001b0600728c */ /* 0x000fc8000bf05270 */
[----:B------:R-:W-:-:S06]  /*dc30*/  USEL UR7, URZ, 0x1, UP0 ;  /* 0x000000013f077887 */ /* 0x000fcc0008000000 */
[----:B------:R-:W-:Y:S01]  /*dc40*/  ISETP.NE.AND P0, PT, RZ, UR7, PT ;  /* 0x00000007ff007c0c */ /* 0x000fe2000bf05270 */
[----:B--2---:R-:W-:-:S06]  /*dc50*/  WARPGROUP.ARRIVE ;  /* 0x00000000000079c5 */ /* 0x004fcc0000000000 */
[----:B------:R-:W-:Y:S03]  /*dc60*/  QGMMA.64x256x32.F32.E4M3.E4M3 R24, gdesc[UR16], R24, gsb0 ;  /* 0x03e00000101879f3 */ /* 0x000fe60008000818 */
[----:B------:R-:W-:-:S03]  /*dc70*/  WARPGROUP.DEPBAR.LE gsb0, 0x0 ;  /* 0x00008000000079c5 */ /* 0x000fc60000010000 */
[----:B0-----:R-:W-:Y:S05]  /*dc80*/  @!P0 BRA `(.L_x_28) ;  /* 0x0000003800fc8947 */ /* 0x001fea0003800000 */
[----:B-----5:R0:W-:Y:S04]  /*dc90*/  STL [R1+0x698], R225 ;  /* 0x000698e101007387 */ /* 0x0201e80000100800 */
[----:B------:R2:W-:Y:S01]  /*dca0*/  STL [R1+0x694], R226 ;  /* 0x000694e201007387 */ /* 0x0005e20000100800 */
[----:B0-----:R-:W-:-:S03]  /*dcb0*/  IMAD.MOV.U32 R225, RZ, RZ, R0 ;  /* 0x000000ffffe17224 */ /* 0x001fc600078e0000 */
[----:B--2---:R-:W2:Y:S04]  /*dcc0*/  LDL R226, [R1+0x4] ;  /* 0x0000040001e27983 */ /* 0x004ea80000100800 */
[----:B------:R0:W-:Y:S04]  /*dcd0*/  STL [R1+0x690], R227 ;  /* 0x000690e301007387 */ /* 0x0001e80000100800 */
[----:B0-----:R-:W3:Y:S04]  /*dce0*/  LDL R227, [R1+0x8] ;  /* 0x0000080001e37983 */ /* 0x001ee80000100800 */
[----:B------:R0:W-:Y:S04]  /*dcf0*/  STL [R1+0x68c], R228 ;  /* 0x00068ce401007387 */ /* 0x0001e80000100800 */
[----:B0-----:R-:W4:Y:S04]  /*dd00*/  LDL R228, [R1+0xc] ;  /* 0x00000c0001e47983 */ /* 0x001f280000100800 */
        /* <DEDUP_REMOVED lines=211> */
[----:B0-----:R-:W4:Y:S04]  /*ea40*/  LDL.LU R122, [R1+0x200] ;  /* 0x00020000017a7983 */ /* 0x001f280000300800 */
        /* <DEDUP_REMOVED lines=10> */
[----:B------:R-:W4:Y:S04]  /*eaf0*/  LDL.LU R0, [R1+0x22c] ;  /* 0x00022c0001007983 */ /* 0x000f280000300800 */
        /* <DEDUP_REMOVED lines=37> */
[----:B0-----:R-:W4:Y:S04]  /*ed50*/  LDL.LU R146, [R1+0x210] ;  /* 0x0002100001927983 */ /* 0x001f280000300800 */
[----:B------:R0:W-:Y:S01]  /*ed60*/  STL [R1+0x480], R147 ;  /* 0x0004809301007387 */ /* 0x0001e20000100800 */
[----:B------:R-:W-:-:S03]  /*ed70*/  FADD R2, R225, R2 ;  /* 0x00000002e1027221 */ /* 0x000fc60000000000 */
[----:B0-----:R-:W4:Y:S04]  /*ed80*/  LDL R147, [R1+0x1f8] ;  /* 0x0001f80001937983 */ /* 0x001f280000100800 */
[----:B------:R0:W-:Y:S01]  /*ed90*/  STL [R1+0x47c], R148 ;  /* 0x00047c9401007387 */ /* 0x0001e20000100800 */
[----:B--2---:R-:W-:-:S01]  /*eda0*/  FADD R3, R226, R3 ;  /* 0x00000003e2037221 */ /* 0x004fc20000000000 */
[----:B---3--:R-:W-:Y:S02]  /*edb0*/  FADD R4, R227, R4 ;  /* 0x00000004e3047221 */ /* 0x008fe40000000000 */
[----:B0-----:R-:W2:Y:S04]  /*edc0*/  LDL R148, [R1+0x1c0] ;  /* 0x0001c00001947983 */ /* 0x001ea80000100800 */
[----:B------:R0:W-:Y:S01]  /*edd0*/  STL [R1+0x478], R149 ;  /* 0x0004789501007387 */ /* 0x0001e20000100800 */
[----:B----4-:R-:W-:-:S01]  /*ede0*/  FADD R5, R228, R5 ;  /* 0x00000005e4057221 */ /* 0x010fc20000000000 */
[----:B------:R-:W-:-:S02]  /*edf0*/  FADD R6, R229, R6 ;  /* 0x00000006e5067221 */ /* 0x000fc40000000000 */
[----:B0-----:R-:W3:Y:S04]  /*ee00*/  LDL R149, [R1+0x1f4] ;  /* 0x0001f40001957983 */ /* 0x001ee80000100800 */
[----:B------:R0:W-:Y:S01]  /*ee10*/  STL [R1+0x474], R150 ;  /* 0x0004749601007387 */ /* 0x0001e20000100800 */
[----:B------:R-:W-:-:S01]  /*ee20*/  FADD R7, R230, R7 ;  /* 0x00000007e6077221 */ /* 0x000fc20000000000 */
[----:B------:R-:W-:Y:S02]  /*ee30*/  FADD R8, R231, R8 ;  /* 0x00000008e7087221 */ /* 0x000fe40000000000 */
[----:B0-----:R-:W4:Y:S04]  /*ee40*/  LDL.LU R150, [R1+0x20c] ;  /* 0x00020c0001967983 */ /* 0x001f280000300800 */
[----:B------:R0:W-:Y:S01]  /*ee50*/  STL [R1+0x470], R151 ;  /* 0x0004709701007387 */ /* 0x0001e20000100800 */
[----:B------:R-:W-:-:S01]  /*ee60*/  FADD R9, R232, R9 ;  /* 0x00000009e8097221 */ /* 0x000fc20000000000 */
[----:B------:R-:W-:-:S02]  /*ee70*/  FADD R10, R233, R10 ;  /* 0x0000000ae90a7221 */ /* 0x000fc40000000000 */
[----:B0-----:R-:W3:Y:S04]  /*ee80*/  LDL R151, [R1+0x1f0] ;  /* 0x0001f00001977983 */ /* 0x001ee80000100800 */
[----:B------:R-:W2:Y:S04]  /*ee90*/  LDL.LU R225, [R1+0x698] ;  /* 0x0006980001e17983 */ /* 0x000ea80000300800 */
[----:B------:R-:W4:Y:S04]  /*eea0*/  LDL.LU R226, [R1+0x694] ;  /* 0x0006940001e27983 */ /* 0x000f280000300800 */
[----:B------:R-:W3:Y:S04]  /*eeb0*/  LDL.LU R227, [R1+0x690] ;  /* 0x0006900001e37983 */ /* 0x000ee80000300800 */
[----:B------:R-:W3:Y:S04]  /*eec0*/  LDL.LU R228, [R1+0x68c] ;  /* 0x00068c0001e47983 */ /* 0x000ee80000300800 */
[----:B------:R-:W3:Y:S01]  /*eed0*/  LDL.LU R229, [R1+0x688] ;  /* 0x0006880001e57983 */ /* 0x000ee20000300800 */
[----:B------:R-:W-:-:S03]  /*eee0*/  FADD R11, R234, R11 ;  /* 0x0000000bea0b7221 */ /* 0x000fc60000000000 */
[----:B------:R-:W3:Y:S01]  /*eef0*/  LDL.LU R230, [R1+0x684] ;  /* 0x0006840001e67983 */ /* 0x000ee20000300800 */
[----:B------:R-:W-:-:S03]  /*ef00*/  FADD R12, R235, R12 ;  /* 0x0000000ceb0c7221 */ /* 0x000fc60000000000 */
[----:B------:R-:W3:Y:S04]  /*ef10*/  LDL.LU R231, [R1+0x680] ;  /* 0x0006800001e77983 */ /* 0x000ee80000300800 */
[----:B------:R-:W3:Y:S04]  /*ef20*/  LDL.LU R232, [R1+0x67c] ;  /* 0x00067c0001e87983 */ /* 0x000ee80000300800 */
[----:B------:R-:W3:Y:S04]  /*ef30*/  LDL.LU R233, [R1+0x678] ;  /* 0x0006780001e97983 */ /* 0x000ee80000300800 */
[----:B------:R-:W3:Y:S04]  /*ef40*/  LDL.LU R234, [R1+0x674] ;  /* 0x0006740001ea7983 */ /* 0x000ee80000300800 */
[----:B------:R-:W3:Y:S01]  /*ef50*/  LDL.LU R235, [R1+0x670] ;  /* 0x0006700001eb7983 */ /* 0x000ee20000300800 */
[----:B------:R-:W-:-:S01]  /*ef60*/  FADD R13, R24, R13 ;  /* 0x0000000d180d7221 */ /* 0x000fc20000000000 */
[----:B------:R-:W-:Y:S01]  /*ef70*/  FADD R14, R25, R14 ;  /* 0x0000000e190e7221 */ /* 0x000fe20000000000 */
[----:B------:R-:W-:-:S01]  /*ef80*/  FADD R15, R26, R15 ;  /* 0x0000000f1a0f7221 */ /* 0x000fc20000000000 */
[----:B------:R-:W3:Y:S01]  /*ef90*/  LDL.LU R24, [R1+0x66c] ;  /* 0x00066c0001187983 */ /* 0x000ee20000300800 */
[----:B------:R-:W-:-:S01]  /*efa0*/  FADD R16, R27, R16 ;  /* 0x000000101b107221 */ /* 0x000fc20000000000 */
[----:B------:R-:W-:-:S02]  /*efb0*/  FADD R17, R28, R17 ;  /* 0x000000111c117221 */ /* 0x000fc40000000000 */
[----:B------:R-:W3:Y:S01]  /*efc0*/  LDL.LU R25, [R1+0x668] ;  /* 0x0006680001197983 */ /* 0x000ee20000300800 */
[----:B------:R-:W-:-:S03]  /*efd0*/  FADD R18, R29, R18 ;  /* 0x000000121d127221 */ /* 0x000fc60000000000 */
        /* <DEDUP_REMOVED lines=157> */
[----:B--2---:R-:W-:-:S03]  /*f9b0*/  FADD R225, R108, R225 ;  /* 0x000000e16ce17221 */ /* 0x004fc60000000000 */
[----:B------:R-:W2:Y:S01]  /*f9c0*/  LDL.LU R105, [R1+0x528] ;  /* 0x0005280001697983 */ /* 0x000ea20000300800 */
[----:B----4-:R-:W-:-:S03]  /*f9d0*/  FADD R226, R109, R226 ;  /* 0x000000e26de27221 */ /* 0x010fc60000000000 */
[----:B------:R-:W4:Y:S01]  /*f9e0*/  LDL.LU R106, [R1+0x524] ;  /* 0x00052400016a7983 */ /* 0x000f220000300800 */
[----:B---3--:R-:W-:-:S03]  /*f9f0*/  FADD R227, R110, R227 ;  /* 0x000000e36ee37221 */ /* 0x008fc60000000000 */
        /* <DEDUP_REMOVED lines=15> */
[----:B------:R-:W-:-:S01]  /*faf0*/  FADD R235, R118, R235 ;  /* 0x000000eb76eb7221 */ /* 0x000fc20000000000 */
[----:B------:R-:W-:Y:S02]  /*fb00*/  FADD R122, R121, R122 ;  /* 0x0000007a797a7221 */ /* 0x000fe40000000000 */
[----:B------:R-:W3:Y:S01]  /*fb10*/  LDL.LU R115, [R1+0x500] ;  /* 0x0005000001737983 */ /* 0x000ee20000300800 */
[----:B------:R-:W-:-:S03]  /*fb20*/  FADD R236, R119, R236 ;  /* 0x000000ec77ec7221 */ /* 0x000fc60000000000 */
[----:B------:R-:W3:Y:S01]  /*fb30*/  LDL.LU R116, [R1+0x4fc] ;  /* 0x0004fc0001747983 */ /* 0x000ee20000300800 */
[----:B------:R-:W-:-:S03]  /*fb40*/  FADD R237, R120, R237 ;  /* 0x000000ed78ed7221 */ /* 0x000fc60000000000 */
[----:B------:R-:W3:Y:S01]  /*fb50*/  LDL.LU R117, [R1+0x4f8] ;  /* 0x0004f80001757983 */ /* 0x000ee20000300800 */
[----:B------:R-:W-:-:S03]  /*fb60*/  FADD R124, R123, R124 ;  /* 0x0000007c7b7c7221 */ /* 0x000fc60000000000 */
[----:B------:R-:W3:Y:S04]  /*fb70*/  LDL.LU R118, [R1+0x4f4] ;  /* 0x0004f40001767983 */ /* 0x000ee80000300800 */
[----:B------:R-:W3:Y:S01]  /*fb80*/  LDL.LU R119, [R1+0x4f0] ;  /* 0x0004f00001777983 */ /* 0x000ee20000300800 */
[----:B------:R-:W-:-:S03]  /*fb90*/  FADD R126, R125, R126 ;  /* 0x0000007e7d7e7221 */ /* 0x000fc60000000000 */
[----:B------:R-:W3:Y:S04]  /*fba0*/  LDL.LU R120, [R1+0x4ec] ;  /* 0x0004ec0001787983 */ /* 0x000ee80000300800 */
[----:B------:R-:W3:Y:S04]  /*fbb0*/  LDL.LU R121, [R1+0x4e8] ;  /* 0x0004e80001797983 */ /* 0x000ee80000300800 */
[----:B------:R0:W-:Y:S01]  /*fbc0*/  STL [R1+0x200], R122 ;  /* 0x0002007a01007387 */ /* 0x0001e20000100800 */
[----:B------:R-:W-:-:S01]  /*fbd0*/  FADD R150, R127, R150 ;  /* 0x000000967f967221 */ /* 0x000fc20000000000 */
[----:B------:R-:W-:Y:S01]  /*fbe0*/  FADD R146, R148, R146 ;  /* 0x0000009294927221 */ /* 0x000fe20000000000 */
[----:B------:R-:W-:-:S01]  /*fbf0*/  FADD R143, R144, R143 ;  /* 0x0000008f908f7221 */ /* 0x000fc20000000000 */
[----:B------:R-:W-:Y:S01]  /*fc00*/  FADD R141, R142, R141 ;  /* 0x0000008d8e8d7221 */ /* 0x000fe20000000000 */
[----:B0-----:R-:W3:Y:S04]  /*fc10*/  LDL.LU R122, [R1+0x4e4] ;  /* 0x0004e400017a7983 */ /* 0x001ee80000300800 */
[----:B------:R-:W3:Y:S04]  /*fc20*/  LDL.LU R123, [R1+0x4e0] ;  /* 0x0004e000017b7983 */ /* 0x000ee80000300800 */
[----:B------:R0:W-:Y:S01]  /*fc30*/  STL [R1+0x204], R124 ;  /* 0x0002047c01007387 */ /* 0x0001e20000100800 */
[----:B------:R-:W-:-:S01]  /*fc40*/  FADD R139, R140, R139 ;  /* 0x0000008b8c8b7221 */ /* 0x000fc20000000000 */
[----:B------:R-:W-:Y:S01]  /*fc50*/  FADD R137, R138, R137 ;  /* 0x000000898a897221 */ /* 0x000fe20000000000 */
[----:B------:R-:W-:-:S01]  /*fc60*/  FADD R135, R136, R135 ;  /* 0x0000008788877221 */ /* 0x000fc20000000000 */
[----:B0-----:R-:W3:Y:S04]  /*fc70*/  LDL.LU R124, [R1+0x4dc] ;  /* 0x0004dc00017c7983 */ /* 0x001ee80000300800 */
[----:B------:R-:W3:Y:S04]  /*fc80*/  LDL.LU R125, [R1+0x4d8] ;  /* 0x0004d800017d7983 */ /* 0x000ee80000300800 */
[----:B------:R0:W-:Y:S01]  /*fc90*/  STL [R1+0x208], R126 ;  /* 0x0002087e01007387 */ /* 0x0001e20000100800 */
[----:B------:R-:W-:-:S01]  /*fca0*/  FADD R131, R133, R131 ;  /* 0x0000008385837221 */ /* 0x000fc20000000000 */
[----:B------:R-:W-:-:S02]  /*fcb0*/  FADD R0, R129, R0 ;  /* 0x0000000081007221 */ /* 0x000fc40000000000 */
[----:B0-----:R-:W3:Y:S04]  /*fcc0*/  LDL.LU R126, [R1+0x4d4] ;  /* 0x0004d400017e7983 */ /* 0x001ee80000300800 */
[----:B------:R-:W3:Y:S04]  /*fcd0*/  LDL.LU R127, [R1+0x4d0] ;  /* 0x0004d000017f7983 */ /* 0x000ee80000300800 */
[----:B------:R-:W-:Y:S04]  /*fce0*/  STL [R1+0x20c], R150 ;  /* 0x00020c9601007387 */ /* 0x000fe80000100800 */
[----:B------:R-:W-:Y:S04]  /*fcf0*/  STL [R1+0x210], R146 ;  /* 0x0002109201007387 */ /* 0x000fe80000100800 */
[----:B------:R-:W-:Y:S04]  /*fd00*/  STL [R1+0x214], R143 ;  /* 0x0002148f01007387 */ /* 0x000fe80000100800 */
[----:B------:R-:W-:Y:S04]  /*fd10*/  STL [R1+0x218], R141 ;  /* 0x0002188d01007387 */ /* 0x000fe80000100800 */
[----:B------:R-:W-:Y:S04]  /*fd20*/  STL [R1+0x21c], R139 ;  /* 0x00021c8b01007387 */ /* 0x000fe80000100800 */
[----:B------:R-:W-:Y:S04]  /*fd30*/  STL [R1+0x220], R137 ;  /* 0x0002208901007387 */ /* 0x000fe80000100800 */
[----:B------:R-:W2:Y:S04]  /*fd40*/  LDL.LU R129, [R1+0x230] ;  /* 0x0002300001817983 */ /* 0x000ea80000300800 */
[----:B------:R-:W-:Y:S04]  /*fd50*/  STL [R1+0x224], R135 ;  /* 0x0002248701007387 */ /* 0x000fe80000100800 */
[----:B------:R0:W-:Y:S04]  /*fd60*/  STL [R1+0x228], R131 ;  /* 0x0002288301007387 */ /* 0x0001e80000100800 */
[----:B0-----:R-:W4:Y:S04]  /*fd70*/  LDL.LU R131, [R1+0x234] ;  /* 0x0002340001837983 */ /* 0x001f280000300800 */
[----:B------:R-:W3:Y:S04]  /*fd80*/  LDL.LU R133, [R1+0x238] ;  /* 0x0002380001857983 */ /* 0x000ee80000300800 */
[----:B------:R0:W-:Y:S04]  /*fd90*/  STL [R1+0x22c], R0 ;  /* 0x00022c0001007387 */ /* 0x0001e80000100800 */
[----:B------:R-:W3:Y:S04]  /*fda0*/  LDL.LU R135, [R1+0x23c] ;  /* 0x00023c0001877983 */ /* 0x000ee80000300800 */
        /* <DEDUP_REMOVED lines=12> */
[----:B0-----:R-:W3:Y:S01]  /*fe70*/  LDL.LU R0, [R1+0x270] ;  /* 0x0002700001007983 */ /* 0x001ee20000300800 */
[----:B--2---:R-:W-:-:S03]  /*fe80*/  FADD R129, R128, R129 ;  /* 0x0000008180817221 */ /* 0x004fc60000000000 */
[----:B------:R-:W2:Y:S04]  /*fe90*/  LDL.LU R128, [R1+0x4cc] ;  /* 0x0004cc0001807983 */ /* 0x000ea80000300800 */
[----:B------:R0:W-:Y:S04]  /*fea0*/  STL [R1+0x230], R129 ;  /* 0x0002308101007387 */ /* 0x0001e80000100800 */
[----:B0-----:R-:W2:Y:S01]  /*feb0*/  LDL.LU R129, [R1+0x4c8] ;  /* 0x0004c80001817983 */ /* 0x001ea20000300800 */
[----:B----4-:R-:W-:-:S03]  /*fec0*/  FADD R131, R130, R131 ;  /* 0x0000008382837221 */ /* 0x010fc60000000000 */
[----:B------:R-:W4:Y:S01]  /*fed0*/  LDL.LU R130, [R1+0x4c4] ;  /* 0x0004c40001827983 */ /* 0x000f220000300800 */
[----:B---3--:R-:W-:-:S03]  /*fee0*/  FADD R133, R132, R133 ;  /* 0x0000008584857221 */ /* 0x008fc60000000000 */
[----:B------:R0:W-:Y:S01]  /*fef0*/  STL [R1+0x234], R131 ;  /* 0x0002348301007387 */ /* 0x0001e20000100800 */
[----:B------:R-:W-:-:S03]  /*ff00*/  FADD R135, R134, R135 ;  /* 0x0000008786877221 */ /* 0x000fc60000000000 */
[----:B0-----:R-:W3:Y:S01]  /*ff10*/  LDL.LU R131, [R1+0x4c0] ;  /* 0x0004c00001837983 */ /* 0x001ee20000300800 */
[----:B------:R-:W-:-:S03]  /*ff20*/  FADD R150, R151, R150 ;  /* 0x0000009697967221 */ /* 0x000fc60000000000 */
[----:B------:R-:W3:Y:S01]  /*ff30*/  LDL.LU R132, [R1+0x4bc] ;  /* 0x0004bc0001847983 */ /* 0x000ee20000300800 */
[----:B------:R-:W-:-:S03]  /*ff40*/  FADD R148, R149, R148 ;  /* 0x0000009495947221 */ /* 0x000fc60000000000 */
[----:B------:R0:W-:Y:S01]  /*ff50*/  STL [R1+0x238], R133 ;  /* 0x0002388501007387 */ /* 0x0001e20000100800 */
[----:B------:R-:W-:-:S01]  /*ff60*/  FADD R146, R147, R146 ;  /* 0x0000009293927221 */ /* 0x000fc20000000000 */
[----:B------:R-:W-:Y:S02]  /*ff70*/  FADD R144, R145, R144 ;  /* 0x0000009091907221 */ /* 0x000fe40000000000 */
[----:B0-----:R-:W3:Y:S01]  /*ff80*/  LDL.LU R133, [R1+0x4b8] ;  /* 0x0004b80001857983 */ /* 0x001ee20000300800 */
[----:B------:R-:W-:-:S03]  /*ff90*/  FADD R143, R24, R143 ;  /* 0x0000008f188f7221 */ /* 0x000fc60000000000 */
[----:B------:R-:W3:Y:S01]  /*ffa0*/  LDL.LU R134, [R1+0x4b4] ;  /* 0x0004b40001867983 */ /* 0x000ee20000300800 */
[----:B------:R-:W-:-:S03]  /*ffb0*/  FADD R142, R25, R142 ;  /* 0x0000008e198e7221 */ /* 0x000fc60000000000 */
[----:B------:R0:W-:Y:S01]  /*ffc0*/  STL [R1+0x23c], R135 ;  /* 0x00023c8701007387 */ /* 0x0001e20000100800 */
[----:B------:R-:W-:-:S01]  /*ffd0*/  FADD R141, R26, R141 ;  /* 0x0000008d1a8d7221 */ /* 0x000fc20000000000 */
[----:B------:R-:W-:Y:S01]  /*ffe0*/  FADD R140, R27, R140 ;  /* 0x0000008c1b8c7221 */ /* 0x000fe20000000000 */
[----:B------:R-:W-:-:S01]  /*fff0*/  FADD R139, R28, R139 ;  /* 0x0000008b1c8b7221 */ /* 0x000fc20000000000 */
[----:B0-----:R-:W3:Y:S01]  /*10000*/  LDL.LU R135, [R1+0x4b0] ;  /* 0x0004b00001877983 */ /* 0x001ee20000300800 */
[----:B------:R-:W-:-:S03]  /*10010*/  FADD R138, R29, R138 ;  /* 0x0000008a1d8a7221 */ /* 0x000fc60000000000 */
[----:B------:R0:W-:Y:S01]  /*10020*/  STL [R1+0x240], R150 ;  /* 0x0002409601007387 */ /* 0x0001e20000100800 */
[----:B------:R-:W-:-:S03]  /*10030*/  FADD R137, R30, R137 ;  /* 0x000000891e897221 */ /* 0x000fc60000000000 */
[----:B------:R1:W-:Y:S01]  /*10040*/  STL [R1+0x244], R148 ;  /* 0x0002449401007387 */ /* 0x0003e20000100800 */
[----:B------:R-:W-:-:S03]  /*10050*/  FADD R136, R31, R136 ;  /* 0x000000881f887221 */ /* 0x000fc60000000000 */
[----:B------:R1:W-:Y:S01]  /*10060*/  STL [R1+0x248], R146 ;  /* 0x0002489201007387 */ /* 0x0003e20000100800 */
[----:B------:R-:W-:-:S03]  /*10070*/  FADD R0, R32, R0 ;  /* 0x0000000020007221 */ /* 0x000fc60000000000 */
[----:B------:R1:W-:Y:S04]  /*10080*/  STL [R1+0x24c], R144 ;  /* 0x00024c9001007387 */ /* 0x0003e80000100800 */
[----:B------:R1:W-:Y:S04]  /*10090*/  STL [R1+0x250], R143 ;  /* 0x0002508f01007387 */ /* 0x0003e80000100800 */
[----:B------:R1:W-:Y:S04]  /*100a0*/  STL [R1+0x254], R142 ;  /* 0x0002548e01007387 */ /* 0x0003e80000100800 */
[----:B------:R1:W-:Y:S04]  /*100b0*/  STL [R1+0x258], R141 ;  /* 0x0002588d01007387 */ /* 0x0003e80000100800 */
[----:B------:R1:W-:Y:S04]  /*100c0*/  STL [R1+0x25c], R140 ;  /* 0x00025c8c01007387 */ /* 0x0003e80000100800 */
[----:B------:R1:W-:Y:S04]  /*100d0*/  STL [R1+0x260], R139 ;  /* 0x0002608b01007387 */ /* 0x0003e80000100800 */
[----:B------:R1:W-:Y:S04]  /*100e0*/  STL [R1+0x264], R138 ;  /* 0x0002648a01007387 */ /* 0x0003e80000100800 */
[----:B------:R-:W2:Y:S04]  /*100f0*/  LDL.LU R151, [R1+0x274] ;  /* 0x0002740001977983 */ /* 0x000ea80000300800 */
[----:B------:R1:W-:Y:S04]  /*10100*/  STL [R1+0x268], R137 ;  /* 0x0002688901007387 */ /* 0x0003e80000100800 */
[----:B0-----:R-:W4:Y:S04]  /*10110*/  LDL.LU R150, [R1+0x278] ;  /* 0x0002780001967983 */ /* 0x001f280000300800 */
[----:B------:R0:W-:Y:S04]  /*10120*/  STL [R1+0x26c], R136 ;  /* 0x00026c8801007387 */ /* 0x0001e80000100800 */
[----:B------:R-:W3:Y:S04]  /*10130*/  LDL.LU R149, [R1+0x27c] ;  /* 0x00027c0001957983 */ /* 0x000ee80000300800 */
[----:B------:R0:W-:Y:S04]  /*10140*/  STL [R1+0x270], R0 ;  /* 0x0002700001007387 */ /* 0x0001e80000100800 */
[----:B-1----:R-:W3:Y:S04]  /*10150*/  LDL.LU R148, [R1+0x280] ;  /* 0x0002800001947983 */ /* 0x002ee80000300800 */
        /* <DEDUP_REMOVED lines=11> */
[----:B0-----:R-:W3:Y:S04]  /*10210*/  LDL.LU R136, [R1+0x2b0] ;  /* 0x0002b00001887983 */ /* 0x001ee80000300800 */
[----:B------:R-:W3:Y:S01]  /*10220*/  LDL.LU R0, [R1+0x2b4] ;  /* 0x0002b40001007983 */ /* 0x000ee20000300800 */
[----:B--2---:R-:W-:-:S05]  /*10230*/  FADD R151, R33, R151 ;  /* 0x0000009721977221 */ /* 0x004fca0000000000 */
[----:B------:R0:W-:Y:S01]  /*10240*/  STL [R1+0x274], R151 ;  /* 0x0002749701007387 */ /* 0x0001e20000100800 */
[----:B----4-:R-:W-:-:S05]  /*10250*/  FADD R150, R34, R150 ;  /* 0x0000009622967221 */ /* 0x010fca0000000000 */
[----:B------:R1:W-:Y:S01]  /*10260*/  STL [R1+0x278], R150 ;  /* 0x0002789601007387 */ /* 0x0003e20000100800 */
[----:B---3--:R-:W-:-:S05]  /*10270*/  FADD R149, R35, R149 ;  /* 0x0000009523957221 */ /* 0x008fca0000000000 */
[----:B------:R2:W-:Y:S01]  /*10280*/  STL [R1+0x27c], R149 ;  /* 0x00027c9501007387 */ /* 0x0005e20000100800 */
[----:B------:R-:W-:-:S01]  /*10290*/  FADD R148, R36, R148 ;  /* 0x0000009424947221 */ /* 0x000fc20000000000 */
[----:B------:R-:W-:-:S04]  /*102a0*/  FADD R147, R37, R147 ;  /* 0x0000009325937221 */ /* 0x000fc80000000000 */
[----:B------:R3:W-:Y:S01]  /*102b0*/  STL [R1+0x280], R148 ;  /* 0x0002809401007387 */ /* 0x0007e20000100800 */
[----:B------:R-:W-:-:S03]  /*102c0*/  FADD R146, R38, R146 ;  /* 0x0000009226927221 */ /* 0x000fc60000000000 */
        /* <DEDUP_REMOVED lines=20> */
[----:B0-----:R-:W4:Y:S01]  /*10410*/  LDL.LU R151, [R1+0x2b8] ;  /* 0x0002b80001977983 */ /* 0x001f220000300800 */
[----:B------:R-:W-:-:S03]  /*10420*/  FADD R0, R49, R0 ;  /* 0x0000000031007221 */ /* 0x000fc60000000000 */
[----:B------:R0:W-:Y:S04]  /*10430*/  STL [R1+0x2ac], R137 ;  /* 0x0002ac8901007387 */ /* 0x0001e80000100800 */
[----:B-1----:R-:W4:Y:S04]  /*10440*/  LDL.LU R150, [R1+0x2bc] ;  /* 0x0002bc0001967983 */ /* 0x002f280000300800 */
[----:B------:R1:W-:Y:S04]  /*10450*/  STL [R1+0x2b0], R136 ;  /* 0x0002b08801007387 */ /* 0x0003e80000100800 */
[----:B--2---:R-:W2:Y:S04]  /*10460*/  LDL.LU R149, [R1+0x2c0] ;  /* 0x0002c00001957983 */ /* 0x004ea80000300800 */
[----:B------:R1:W-:Y:S04]  /*10470*/  STL [R1+0x2b4], R0 ;  /* 0x0002b40001007387 */ /* 0x0003e80000100800 */
[----:B---3--:R-:W3:Y:S04]  /*10480*/  LDL.LU R148, [R1+0x2c4] ;  /* 0x0002c40001947983 */ /* 0x008ee80000300800 */
[----:B----4-:R-:W4:Y:S04]  /*10490*/  LDL.LU R147, [R1+0x2c8] ;  /* 0x0002c80001937983 */ /* 0x010f280000300800 */
[----:B------:R-:W4:Y:S04]  /*104a0*/  LDL.LU R146, [R1+0x2cc] ;  /* 0x0002cc0001927983 */ /* 0x000f280000300800 */
        /* <DEDUP_REMOVED lines=8> */
[----:B0-----:R-:W4:Y:S04]  /*10530*/  LDL.LU R137, [R1+0x2f0] ;  /* 0x0002f00001897983 */ /* 0x001f280000300800 */
[----:B-1----:R-:W4:Y:S04]  /*10540*/  LDL.LU R136, [R1+0x2f4] ;  /* 0x0002f40001887983 */ /* 0x002f280000300800 */
[----:B------:R-:W4:Y:S01]  /*10550*/  LDL.LU R0, [R1+0x2f8] ;  /* 0x0002f80001007983 */ /* 0x000f220000300800 */
[----:B------:R-:W-:-:S01]  /*10560*/  FADD R151, R50, R151 ;  /* 0x0000009732977221 */ /* 0x000fc20000000000 */
[----:B------:R-:W-:-:S04]  /*10570*/  FADD R150, R51, R150 ;  /* 0x0000009633967221 */ /* 0x000fc80000000000 */
[----:B------:R0:W-:Y:S01]  /*10580*/  STL [R1+0x2b8], R151 ;  /* 0x0002b89701007387 */ /* 0x0001e20000100800 */
[----:B--2---:R-:W-:-:S03]  /*10590*/  FADD R149, R52, R149 ;  /* 0x0000009534957221 */ /* 0x004fc60000000000 */
[----:B------:R1:W-:Y:S01]  /*105a0*/  STL [R1+0x2bc], R150 ;  /* 0x0002bc9601007387 */ /* 0x0003e20000100800 */
[----:B---3--:R-:W-:-:S03]  /*105b0*/  FADD R148, R53, R148 ;  /* 0x0000009435947221 */ /* 0x008fc60000000000 */
[----:B------:R2:W-:Y:S01]  /*105c0*/  STL [R1+0x2c0], R149 ;  /* 0x0002c09501007387 */ /* 0x0005e20000100800 */
[----:B----4-:R-:W-:-:S03]  /*105d0*/  FADD R147, R54, R147 ;  /* 0x0000009336937221 */ /* 0x010fc60000000000 */
        /* <DEDUP_REMOVED lines=198> */
[----:B------:R-:W-:Y:S01]  /*11240*/  STL [R1+0x3c8], R151 ;  /* 0x0003c89701007387 */ /* 0x000fe20000100800 */
[----:B--2---:R-:W-:-:S03]  /*11250*/  FADD R149, R120, R149 ;  /* 0x0000009578957221 */ /* 0x004fc60000000000 */
[----:B------:R-:W-:Y:S01]  /*11260*/  STL [R1+0x3cc], R150 ;  /* 0x0003cc9601007387 */ /* 0x000fe20000100800 */
[----:B---3--:R-:W-:-:S03]  /*11270*/  FADD R148, R121, R148 ;  /* 0x0000009479947221 */ /* 0x008fc60000000000 */
[----:B------:R-:W-:Y:S01]  /*11280*/  STL [R1+0x3d0], R149 ;  /* 0x0003d09501007387 */ /* 0x000fe20000100800 */
[----:B----4-:R-:W-:-:S03]  /*11290*/  FADD R147, R122, R147 ;  /* 0x000000937a937221 */ /* 0x010fc60000000000 */
[----:B------:R-:W-:Y:S01]  /*112a0*/  STL [R1+0x3d4], R148 ;  /* 0x0003d49401007387 */ /* 0x000fe20000100800 */
[----:B------:R-:W-:-:S03]  /*112b0*/  FADD R146, R123, R146 ;  /* 0x000000927b927221 */ /* 0x000fc60000000000 */
        /* <DEDUP_REMOVED lines=17> */
[----:B------:R-:W-:-:S01]  /*113d0*/  FADD R137, R132, R137 ;  /* 0x0000008984897221 */ /* 0x000fc20000000000 */
[----:B------:R-:W-:Y:S02]  /*113e0*/  FADD R136, R133, R136 ;  /* 0x0000008885887221 */ /* 0x000fe40000000000 */
[----:B------:R-:W-:Y:S04]  /*113f0*/  STL [R1+0x3fc], R138 ;  /* 0x0003fc8a01007387 */ /* 0x000fe80000100800 */
[----:B------:R0:W-:Y:S04]  /*11400*/  STL [R1+0x404], R136 ;  /* 0x0004048801007387 */ /* 0x0001e80000100800 */
[----:B------:R1:W-:Y:S04]  /*11410*/  STL [R1+0x400], R137 ;  /* 0x0004008901007387 */ /* 0x0003e80000100800 */
[----:B0-----:R-:W2:Y:S01]  /*11420*/  LDL.LU R136, [R1+0x40c] ;  /* 0x00040c0001887983 */ /* 0x001ea20000300800 */
[----:B------:R-:W-:-:S03]  /*11430*/  FADD R0, R134, R0 ;  /* 0x0000000086007221 */ /* 0x000fc60000000000 */
[----:B-1----:R-:W3:Y:S04]  /*11440*/  LDL.LU R137, [R1+0x410] ;  /* 0x0004100001897983 */ /* 0x002ee80000300800 */
[----:B------:R-:W4:Y:S04]  /*11450*/  LDL.LU R138, [R1+0x414] ;  /* 0x00041400018a7983 */ /* 0x000f280000300800 */
[----:B------:R0:W-:Y:S04]  /*11460*/  STL [R1+0x408], R0 ;  /* 0x0004080001007387 */ /* 0x0001e80000100800 */
        /* <DEDUP_REMOVED lines=13> */
[----:B0-----:R-:W4:Y:S01]  /*11540*/  LDL.LU R0, [R1+0x44c] ;  /* 0x00044c0001007983 */ /* 0x001f220000300800 */
[----:B--2---:R-:W-:-:S05]  /*11550*/  FADD R136, R135, R136 ;  /* 0x0000008887887221 */ /* 0x004fca0000000000 */
[----:B------:R0:W-:Y:S04]  /*11560*/  STL [R1+0x40c], R136 ;  /* 0x00040c8801007387 */ /* 0x0001e80000100800 */
[----:B0-----:R-:W3:Y:S02]  /*11570*/  LDL.LU R136, [R1+0x4ac] ;  /* 0x0004ac0001887983 */ /* 0x001ee40000300800 */
[----:B---3--:R-:W-:-:S05]  /*11580*/  FADD R137, R136, R137 ;  /* 0x0000008988897221 */ /* 0x008fca0000000000 */
[----:B------:R0:W-:Y:S04]  /*11590*/  STL [R1+0x410], R137 ;  /* 0x0004108901007387 */ /* 0x0001e80000100800 */
[----:B0-----:R-:W4:Y:S02]  /*115a0*/  LDL.LU R137, [R1+0x4a8] ;  /* 0x0004a80001897983 */ /* 0x001f240000300800 */
[----:B----4-:R-:W-:-:S05]  /*115b0*/  FADD R138, R137, R138 ;  /* 0x0000008a898a7221 */ /* 0x010fca0000000000 */
[----:B------:R0:W-:Y:S04]  /*115c0*/  STL [R1+0x414], R138 ;  /* 0x0004148a01007387 */ /* 0x0001e80000100800 */
[----:B0-----:R-:W2:Y:S02]  /*115d0*/  LDL.LU R138, [R1+0x4a4] ;  /* 0x0004a400018a7983 */ /* 0x001ea40000300800 */
[----:B--2---:R-:W-:-:S05]  /*115e0*/  FADD R139, R138, R139 ;  /* 0x0000008b8a8b7221 */ /* 0x004fca0000000000 */
        /* <DEDUP_REMOVED lines=37> */
[----:B0-----:R-:W2:Y:S01]  /*11840*/  LDL.LU R151, [R1+0x470] ;  /* 0x0004700001977983 */ /* 0x001ea20000300800 */
[----:B------:R-:W-:Y:S01]  /*11850*/  UMOV UR6, URZ ;  /* 0x0000003f00067c82 */ /* 0x000fe20008000000 */
[----:B--2---:R-:W-:-:S05]  /*11860*/  FADD R0, R0, R151 ;  /* 0x0000009700007221 */ /* 0x004fca0000000000 */
[----:B------:R0:W-:Y:S02]  /*11870*/  STL [R1+0x44c], R0 ;  /* 0x00044c0001007387 */ /* 0x0001e40000100800 */
.L_x_28:
[----:B------:R-:W-:Y:S05]  /*11880*/  @!P1 BRA `(.L_x_29) ;  /* 0x0000000000049947 */ /* 0x000fea0003800000 */
[----:B------:R-:W-:Y:S01]  /*11890*/  BPT.TRAP 0x1 ;  /* 0x000000040000795c */ /* 0x000fe20000300000 */
.L_x_29:
[----:B0-----:R-:W2:Y:S04]  /*118a0*/  LDL R0, [R1+0x450] ;  /* 0x0004500001007983 */ /* 0x001ea80000100800 */
[----:B-----5:R0:W-:Y:S04]  /*118b0*/  STL [R1+0x470], R2 ;  /* 0x0004700201007387 */ /* 0x0201e80000100800 */
[----:B0-----:R-:W3:Y:S01]  /*118c0*/  LDL R2, [R1+0x454] ;  /* 0x0004540001027983 */ /* 0x001ee20000100800 */
[----:B--2---:R-:W-:Y:S01]  /*118d0*/  ISETP.NE.AND P0, PT, R0, RZ, PT ;  /* 0x000000ff0000720c */ /* 0x004fe20003f05270 */
[----:B------:R-:W-:-:S12]  /*118e0*/  IMAD.U32 R0, RZ, RZ, UR25 ;  /* 0x00000019ff007e24 */ /* 0x000fd8000f8e00ff */
[----:B------:R-:W-:-:S05]  /*118f0*/  @P0 LEA R0, R0, UR12, 0x3 ;  /* 0x0000000c00000c11 */ /* 0x000fca000f8e18ff */
[----:B------:R-:W-:-:S05]  /*11900*/  @P0 VIADD R0, R0, 0x18 ;  /* 0x0000001800000836 */ /* 0x000fca0000000000 */
[----:B---3--:R-:W-:Y:S02]  /*11910*/  @P0 PRMT R0, R2, 0x654, R0 ;  /* 0x0000065402000816 */ /* 0x008fe40000000000 */
[----:B------:R0:W5:Y:S01]  /*11920*/  LDL.LU R2, [R1+0x470] ;  /* 0x0004700001027983 */ /* 0x0001620000300800 */
[----:B------:R-:W-:Y:S01]  /*11930*/  UISETP.GT.U32.AND UP0, UPT, UR13, 0x1, UPT ;  /* 0x000000010d00788c */ /* 0x000fe2000bf04070 */
[----:B------:R0:W-:Y:S05]  /*11940*/  @P0 SYNCS.ARRIVE.TRANS64.RED.A1T0 RZ, [R0+URZ], RZ ;  /* 0x000000ff00ff09a7 */ /* 0x0001ea000810043f */
[----:B------:R-:W-:-:S13]  /*11950*/  PLOP3.LUT P0, PT, PT, PT, UP0, 0x80, 0x0 ;  /* 0x000000000000781c */ /* 0x000fda0003f0f008 */
[----:B0-----:R-:W-:Y:S05]  /*11960*/  @P0 BRA `(.L_x_30) ;  /* 0x0000000000040947 */ /* 0x001fea0003800000 */
[----:B------:R-:W-:Y:S01]  /*11970*/  BPT.TRAP 0x1 ;  /* 0x000000040000795c */ /* 0x000fe20000300000 */
.L_x_30:
[----:B------:R-:W-:Y:S02]  /*11980*/  UISETP.GT.AND UP2, UPT, UR26, 0x1, UPT ;  /* 0x000000011a00788c */ /* 0x000fe4000bf44270 */
[----:B------:R-:W-:Y:S02]  /*11990*/  UIADD3 UR23, UR23, 0x1, URZ ;  /* 0x0000000117177890 */ /* 0x000fe4000fffe03f */
[----:B------:R-:W-:Y:S02]  /*119a0*/  UIADD3 UR25, UR25, 0x1, URZ ;  /* 0x0000000119197890 */ /* 0x000fe4000fffe03f */
[----:B------:R-:W-:Y:S01]  /*119b0*/  PLOP3.LUT P0, PT, PT, PT, UP2, 0x80, 0x0 ;  /* 0x000000000000781c */ /* 0x000fe20003f0f028 */
[----:B------:R-:W-:Y:S02]  /*119c0*/  UISETP.NE.AND UP0, UPT, UR23, 0x3, UPT ;  /* 0x000000031700788c */ /* 0x000fe4000bf05270 */
[----:B------:R-:W-:Y:S02]  /*119d0*/  UIADD3 UR16, UR26, -0x1, URZ ;  /* 0xffffffff1a107890 */ /* 0x000fe4000fffe03f */
[----:B------:R-:W-:-:S02]  /*119e0*/  USEL UR8, URZ, 0x1, UP0 ;  /* 0x000000013f087887 */ /* 0x000fc40008000000 */
[----:B------:R-:W-:Y:S02]  /*119f0*/  UISETP.NE.AND UP1, UPT, UR25, 0x3, UPT ;  /* 0x000000031900788c */ /* 0x000fe4000bf25270 */
[----:B------:R-:W-:Y:S02]  /*11a00*/  ULOP3.LUT UR24, UR24, UR8, URZ, 0x3c, !UPT ;  /* 0x0000000818187292 */ /* 0x000fe4000f8e3c3f */
[----:B------:R-:W-:Y:S02]  /*11a10*/  USEL UR23, UR23, URZ, UP0 ;  /* 0x0000003f17177287 */ /* 0x000fe40008000000 */
[----:B------:R-:W-:Y:S01]  /*11a20*/  USEL UR25, UR25, URZ, UP1 ;  /* 0x0000003f19197287 */ /* 0x000fe20008800000 */
[----:B------:R-:W-:Y:S01]  /*11a30*/  UMOV UR8, 0x1 ;  /* 0x0000000100087882 */ /* 0x000fe20000000000 */
[----:B------:R-:W-:Y:S01]  /*11a40*/  UMOV UR26, UR16 ;  /* 0x00000010001a7c82 */ /* 0x000fe20008000000 */
[----:B------:R-:W-:Y:S09]  /*11a50*/  @P0 BRA `(.L_x_31) ;  /* 0xffffff74006c0947 */ /* 0x000ff2000383ffff */
.L_x_23:
[----:B------:R-:W-:-:S04]  /*11a60*/  UISETP.NE.AND UP0, UPT, UR6, URZ, UPT ;  /* 0x0000003f0600728c */ /* 0x000fc8000bf05270 */
[----:B------:R-:W-:-:S06]  /*11a70*/  USEL UR6, URZ, 0x1, !UP0 ;  /* 0x000000013f067887 */ /* 0x000fcc000c000000 */
[----:B------:R-:W-:-:S13]  /*11a80*/  ISETP.NE.AND P0, PT, RZ, UR6, PT ;  /* 0x00000006ff007c0c */ /* 0x000fda000bf05270 */
[----:B------:R-:W-:Y:S05]  /*11a90*/  @!P0 BRA `(.L_x_32) ;  /* 0x0000003800188947 */ /* 0x000fea0003800000 */
[----:B------:R2:W-:Y:S04]  /*11aa0*/  STL [R1+0x628], R41 ;  /* 0x0006282901007387 */ /* 0x0005e80000100800 */
[----:B--2---:R-:W2:Y:S04]  /*11ab0*/  LDL.LU R41, [R1] ;  /* 0x0000000001297983 */ /* 0x004ea80000300800 */
[----:B------:R3:W-:Y:S04]  /*11ac0*/  STL [R1+0x624], R42 ;  /* 0x0006242a01007387 */ /* 0x0007e80000100800 */
[----:B---3--:R-:W3:Y:S04]  /*11ad0*/  LDL.LU R42, [R1+0x4] ;  /* 0x00000400012a7983 */ /* 0x008ee80000300800 */
[----:B------:R4:W-:Y:S04]  /*11ae0*/  STL [R1+0x620], R43 ;  /* 0x0006202b01007387 */ /* 0x0009e80000100800 */
[----:B----4-:R-:W4:Y:S04]  /*11af0*/  LDL.LU R43, [R1+0x8] ;  /* 0x00000800012b7983 */ /* 0x010f280000300800 */
[----:B------:R0:W-:Y:S04]  /*11b00*/  STL [R1+0x61c], R44 ;  /* 0x00061c2c01007387 */ /* 0x0001e80000100800 */
[----:B0-----:R-:W4:Y:S04]  /*11b10*/  LDL.LU R44, [R1+0xc] ;  /* 0x00000c00012c7983 */ /* 0x001f280000300800 */
        /* <DEDUP_REMOVED lines=144> */
[----:B------:R-:W4:Y:S04]  /*12420*/  LDL.LU R0, [R1+0x204] ;  /* 0x0002040001007983 */ /* 0x000f280000300800 */
        /* <DEDUP_REMOVED lines=69> */
[----:B0-----:R-:W4:Y:S01]  /*12880*/  LDL.LU R151, [R1+0x130] ;  /* 0x0001300001977983 */ /* 0x001f220000300800 */
[----:B--2--5:R-:W-:Y:S01]  /*12890*/  FADD R2, R41, R2 ;  /* 0x0000000229027221 */ /* 0x024fe20000000000 */
[----:B---3--:R-:W-:Y:S01]  /*128a0*/  FADD R3, R42, R3 ;  /* 0x000000032a037221 */ /* 0x008fe20000000000 */
[----:B----4-:R-:W-:Y:S01]  /*128b0*/  FADD R4, R43, R4 ;  /* 0x000000042b047221 */ /* 0x010fe20000000000 */
[----:B------:R-:W2:Y:S01]  /*128c0*/  LDL.LU R41, [R1+0x628] ;  /* 0x0006280001297983 */ /* 0x000ea20000300800 */
[----:B------:R-:W-:Y:S01]  /*128d0*/  FADD R5, R44, R5 ;  /* 0x000000052c057221 */ /* 0x000fe20000000000 */
[----:B------:R-:W-:-:S02]  /*128e0*/  FADD R6, R45, R6 ;  /* 0x000000062d067221 */ /* 0x000fc40000000000 */
[----:B------:R-:W3:Y:S01]  /*128f0*/  LDL.LU R42, [R1+0x624] ;  /* 0x00062400012a7983 */ /* 0x000ee20000300800 */
[----:B------:R-:W-:-:S03]  /*12900*/  FADD R7, R46, R7 ;  /* 0x000000072e077221 */ /* 0x000fc60000000000 */
[----:B------:R-:W4:Y:S01]  /*12910*/  LDL.LU R43, [R1+0x620] ;  /* 0x00062000012b7983 */ /* 0x000f220000300800 */
[----:B------:R-:W-:-:S03]  /*12920*/  FADD R8, R47, R8 ;  /* 0x000000082f087221 */ /* 0x000fc60000000000 */
[----:B------:R-:W2:Y:S01]  /*12930*/  LDL.LU R44, [R1+0x61c] ;  /* 0x00061c00012c7983 */ /* 0x000ea20000300800 */
[----:B------:R-:W-:-:S03]  /*12940*/  FADD R9, R48, R9 ;  /* 0x0000000930097221 */ /* 0x000fc60000000000 */
        /* <DEDUP_REMOVED lines=133> */
[----:B------:R-:W-:Y:S01]  /*131a0*/  FADD R204, R115, R204 ;  /* 0x000000cc73cc7221 */ /* 0x000fe20000000000 */
[----:B------:R-:W-:Y:S02]  /*131b0*/  FADD R118, R119, R118 ;  /* 0x0000007677767221 */ /* 0x000fe40000000000 */
[----:B------:R-:W2:Y:S01]  /*131c0*/  LDL.LU R112, [R1+0x50c] ;  /* 0x00050c0001707983 */ /* 0x000ea20000300800 */
[----:B------:R-:W-:-:S03]  /*131d0*/  FADD R205, R116, R205 ;  /* 0x000000cd74cd7221 */ /* 0x000fc60000000000 */
[----:B------:R-:W2:Y:S01]  /*131e0*/  LDL.LU R113, [R1+0x508] ;  /* 0x0005080001717983 */ /* 0x000ea20000300800 */
[----:B------:R-:W-:-:S03]  /*131f0*/  FADD R0, R117, R0 ;  /* 0x0000000075007221 */ /* 0x000fc60000000000 */
[----:B------:R-:W2:Y:S01]  /*13200*/  LDL.LU R114, [R1+0x504] ;  /* 0x0005040001727983 */ /* 0x000ea20000300800 */
[----:B------:R-:W-:-:S03]  /*13210*/  FADD R208, R149, R208 ;  /* 0x000000d095d07221 */ /* 0x000fc60000000000 */
[----:B------:R-:W2:Y:S04]  /*13220*/  LDL.LU R115, [R1+0x500] ;  /* 0x0005000001737983 */ /* 0x000ea80000300800 */
[----:B------:R-:W2:Y:S01]  /*13230*/  LDL.LU R116, [R1+0x4fc] ;  /* 0x0004fc0001747983 */ /* 0x000ea20000300800 */
[----:B------:R-:W-:Y:S01]  /*13240*/  FADD R207, R150, R207 ;  /* 0x000000cf96cf7221 */ /* 0x000fe20000000000 */
[----:B------:R-:W-:Y:S01]  /*13250*/  FADD R206, R151, R206 ;  /* 0x000000ce97ce7221 */ /* 0x000fe20000000000 */
[----:B------:R-:W-:Y:S01]  /*13260*/  FADD R237, R120, R237 ;  /* 0x000000ed78ed7221 */ /* 0x000fe20000000000 */
[----:B------:R-:W3:Y:S01]  /*13270*/  LDL.LU R117, [R1+0x1b8] ;  /* 0x0001b80001757983 */ /* 0x000ee20000300800 */
[----:B------:R-:W-:Y:S01]  /*13280*/  FADD R236, R121, R236 ;  /* 0x000000ec79ec7221 */ /* 0x000fe20000000000 */
[----:B------:R-:W-:Y:S01]  /*13290*/  FADD R235, R122, R235 ;  /* 0x000000eb7aeb7221 */ /* 0x000fe20000000000 */
[----:B------:R-:W-:Y:S01]  /*132a0*/  FADD R234, R123, R234 ;  /* 0x000000ea7bea7221 */ /* 0x000fe20000000000 */
[----:B------:R-:W3:Y:S01]  /*132b0*/  LDL.LU R149, [R1+0x208] ;  /* 0x0002080001957983 */ /* 0x000ee20000300800 */
[----:B------:R-:W-:Y:S01]  /*132c0*/  FADD R233, R124, R233 ;  /* 0x000000e97ce97221 */ /* 0x000fe20000000000 */
[----:B------:R-:W-:Y:S01]  /*132d0*/  FADD R232, R125, R232 ;  /* 0x000000e87de87221 */ /* 0x000fe20000000000 */
[----:B------:R-:W-:Y:S01]  /*132e0*/  FADD R231, R126, R231 ;  /* 0x000000e77ee77221 */ /* 0x000fe20000000000 */
[----:B------:R0:W-:Y:S01]  /*132f0*/  STL [R1+0x200], R118 ;  /* 0x0002007601007387 */ /* 0x0001e20000100800 */
[----:B------:R-:W-:Y:S01]  /*13300*/  FADD R230, R127, R230 ;  /* 0x000000e67fe67221 */ /* 0x000fe20000000000 */
        /* <DEDUP_REMOVED lines=8> */
[----:B0-----:R-:W4:Y:S01]  /*13390*/  LDL.LU R118, [R1+0x1bc] ;  /* 0x0001bc0001767983 */ /* 0x001f220000300800 */
[----:B------:R-:W-:Y:S01]  /*133a0*/  FADD R215, R142, R215 ;  /* 0x000000d78ed77221 */ /* 0x000fe20000000000 */
[----:B------:R-:W-:Y:S01]  /*133b0*/  FADD R224, R133, R224 ;  /* 0x000000e085e07221 */ /* 0x000fe20000000000 */
[----:B------:R-:W-:Y:S01]  /*133c0*/  FADD R214, R143, R214 ;  /* 0x000000d68fd67221 */ /* 0x000fe20000000000 */
[----:B------:R0:W-:Y:S01]  /*133d0*/  STL [R1+0x204], R0 ;  /* 0x0002040001007387 */ /* 0x0001e20000100800 */
[----:B------:R-:W-:Y:S01]  /*133e0*/  FADD R223, R134, R223 ;  /* 0x000000df86df7221 */ /* 0x000fe20000000000 */
[----:B------:R-:W-:Y:S01]  /*133f0*/  FADD R213, R144, R213 ;  /* 0x000000d590d57221 */ /* 0x000fe20000000000 */
[----:B------:R-:W-:Y:S01]  /*13400*/  FADD R222, R135, R222 ;  /* 0x000000de87de7221 */ /* 0x000fe20000000000 */
[----:B------:R-:W4:Y:S01]  /*13410*/  LDL.LU R150, [R1+0x20c] ;  /* 0x00020c0001967983 */ /* 0x000f220000300800 */
[----:B------:R-:W-:Y:S01]  /*13420*/  FADD R212, R145, R212 ;  /* 0x000000d491d47221 */ /* 0x000fe20000000000 */
[----:B------:R-:W-:Y:S01]  /*13430*/  FADD R221, R136, R221 ;  /* 0x000000dd88dd7221 */ /* 0x000fe20000000000 */
[----:B------:R-:W-:Y:S01]  /*13440*/  FADD R211, R146, R211 ;  /* 0x000000d392d37221 */ /* 0x000fe20000000000 */
[----:B------:R-:W2:Y:S01]  /*13450*/  LDL.LU R119, [R1+0x1c0] ;  /* 0x0001c00001777983 */ /* 0x000ea20000300800 */
[----:B------:R-:W-:Y:S01]  /*13460*/  FADD R220, R137, R220 ;  /* 0x000000dc89dc7221 */ /* 0x000fe20000000000 */
[----:B------:R-:W-:Y:S01]  /*13470*/  FADD R210, R147, R210 ;  /* 0x000000d293d27221 */ /* 0x000fe20000000000 */
[----:B------:R-:W-:Y:S01]  /*13480*/  FADD R219, R138, R219 ;  /* 0x000000db8adb7221 */ /* 0x000fe20000000000 */
[----:B------:R-:W2:Y:S01]  /*13490*/  LDL.LU R151, [R1+0x210] ;  /* 0x0002100001977983 */ /* 0x000ea20000300800 */
[----:B------:R-:W-:-:S03]  /*134a0*/  FADD R209, R148, R209 ;  /* 0x000000d194d17221 */ /* 0x000fc60000000000 */
[----:B------:R-:W2:Y:S04]  /*134b0*/  LDL.LU R120, [R1+0x1c4] ;  /* 0x0001c40001787983 */ /* 0x000ea80000300800 */
[----:B0-----:R-:W2:Y:S04]  /*134c0*/  LDL.LU R0, [R1+0x214] ;  /* 0x0002140001007983 */ /* 0x001ea80000300800 */
        /* <DEDUP_REMOVED lines=28> */
[----:B---3--:R-:W-:-:S03]  /*13690*/  FADD R149, R117, R149 ;  /* 0x0000009575957221 */ /* 0x008fc60000000000 */
[----:B------:R-:W3:Y:S04]  /*136a0*/  LDL.LU R117, [R1+0x4f8] ;  /* 0x0004f80001757983 */ /* 0x000ee80000300800 */
[----:B------:R0:W-:Y:S04]  /*136b0*/  STL [R1+0x208], R149 ;  /* 0x0002089501007387 */ /* 0x0001e80000100800 */
[----:B0-----:R-:W3:Y:S01]  /*136c0*/  LDL.LU R149, [R1+0x250] ;  /* 0x0002500001957983 */ /* 0x001ee20000300800 */
[----:B----4-:R-:W-:-:S03]  /*136d0*/  FADD R150, R118, R150 ;  /* 0x0000009676967221 */ /* 0x010fc60000000000 */
[----:B------:R-:W4:Y:S04]  /*136e0*/  LDL.LU R118, [R1+0x4f4] ;  /* 0x0004f40001767983 */ /* 0x000f280000300800 */
[----:B------:R0:W-:Y:S01]  /*136f0*/  STL [R1+0x20c], R150 ;  /* 0x00020c9601007387 */ /* 0x0001e20000100800 */
[----:B--2---:R-:W-:-:S03]  /*13700*/  FADD R151, R119, R151 ;  /* 0x0000009777977221 */ /* 0x004fc60000000000 */
[----:B0-----:R-:W2:Y:S04]  /*13710*/  LDL.LU R150, [R1+0x254] ;  /* 0x0002540001967983 */ /* 0x001ea80000300800 */
[----:B------:R-:W4:Y:S04]  /*13720*/  LDL.LU R119, [R1+0x4f0] ;  /* 0x0004f00001777983 */ /* 0x000f280000300800 */
[----:B------:R0:W-:Y:S04]  /*13730*/  STL [R1+0x210], R151 ;  /* 0x0002109701007387 */ /* 0x0001e80000100800 */
[----:B0-----:R-:W4:Y:S01]  /*13740*/  LDL.LU R151, [R1+0x258] ;  /* 0x0002580001977983 */ /* 0x001f220000300800 */
[----:B------:R-:W-:Y:S01]  /*13750*/  FADD R0, R120, R0 ;  /* 0x0000000078007221 */ /* 0x000fe20000000000 */
[----:B------:R-:W-:-:S02]  /*13760*/  FADD R122, R121, R122 ;  /* 0x0000007a797a7221 */ /* 0x000fc40000000000 */
[----:B------:R-:W4:Y:S01]  /*13770*/  LDL.LU R120, [R1+0x4ec] ;  /* 0x0004ec0001787983 */ /* 0x000f220000300800 */
[----:B------:R-:W-:-:S03]  /*13780*/  FADD R124, R123, R124 ;  /* 0x0000007c7b7c7221 */ /* 0x000fc60000000000 */
[----:B------:R0:W-:Y:S01]  /*13790*/  STL [R1+0x214], R0 ;  /* 0x0002140001007387 */ /* 0x0001e20000100800 */
[----:B------:R-:W-:-:S03]  /*137a0*/  FADD R126, R125, R126 ;  /* 0x0000007e7d7e7221 */ /* 0x000fc60000000000 */
[----:B0-----:R-:W4:Y:S04]  /*137b0*/  LDL.LU R0, [R1+0x25c] ;  /* 0x00025c0001007983 */ /* 0x001f280000300800 */
[----:B------:R-:W4:Y:S04]  /*137c0*/  LDL.LU R121, [R1+0x4e8] ;  /* 0x0004e80001797983 */ /* 0x000f280000300800 */
[----:B------:R0:W-:Y:S01]  /*137d0*/  STL [R1+0x218], R122 ;  /* 0x0002187a01007387 */ /* 0x0001e20000100800 */
[----:B------:R-:W-:Y:S01]  /*137e0*/  FADD R128, R127, R128 ;  /* 0x000000807f807221 */ /* 0x000fe20000000000 */
[----:B------:R-:W-:-:S02]  /*137f0*/  FADD R139, R129, R139 ;  /* 0x0000008b818b7221 */ /* 0x000fc40000000000 */
[----:B0-----:R-:W4:Y:S04]  /*13800*/  LDL.LU R122, [R1+0x4e4] ;  /* 0x0004e400017a7983 */ /* 0x001f280000300800 */
[----:B------:R-:W4:Y:S04]  /*13810*/  LDL.LU R123, [R1+0x4e0] ;  /* 0x0004e000017b7983 */ /* 0x000f280000300800 */
[----:B------:R0:W-:Y:S01]  /*13820*/  STL [R1+0x21c], R124 ;  /* 0x00021c7c01007387 */ /* 0x0001e20000100800 */
[----:B------:R-:W-:-:S03]  /*13830*/  FADD R140, R130, R140 ;  /* 0x0000008c828c7221 */ /* 0x000fc60000000000 */
        /* <DEDUP_REMOVED lines=34> */
[----:B------:R0:W-:Y:S04]  /*13a60*/  STL [R1+0x240], R145 ;  /* 0x0002409101007387 */ /* 0x0001e80000100800 */
[----:B0-----:R-:W4:Y:S04]  /*13a70*/  LDL.LU R145, [R1+0x278] ;  /* 0x0002780001917983 */ /* 0x001f280000300800 */
[----:B------:R-:W4:Y:S04]  /*13a80*/  LDL.LU R136, [R1+0x4ac] ;  /* 0x0004ac0001887983 */ /* 0x000f280000300800 */
[----:B------:R0:W-:Y:S04]  /*13a90*/  STL [R1+0x244], R146 ;  /* 0x0002449201007387 */ /* 0x0001e80000100800 */
[----:B0-----:R-:W4:Y:S04]  /*13aa0*/  LDL.LU R146, [R1+0x27c] ;  /* 0x00027c0001927983 */ /* 0x001f280000300800 */
[----:B------:R-:W4:Y:S04]  /*13ab0*/  LDL.LU R137, [R1+0x4a8] ;  /* 0x0004a80001897983 */ /* 0x000f280000300800 */
[----:B------:R0:W-:Y:S04]  /*13ac0*/  STL [R1+0x248], R147 ;  /* 0x0002489301007387 */ /* 0x0001e80000100800 */
[----:B0-----:R-:W4:Y:S04]  /*13ad0*/  LDL.LU R147, [R1+0x280] ;  /* 0x0002800001937983 */ /* 0x001f280000300800 */
[----:B------:R-:W4:Y:S01]  /*13ae0*/  LDL.LU R138, [R1+0x4a4] ;  /* 0x0004a400018a7983 */ /* 0x000f220000300800 */
[----:B---3--:R-:W-:-:S03]  /*13af0*/  FADD R149, R24, R149 ;  /* 0x0000009518957221 */ /* 0x008fc60000000000 */
[----:B------:R0:W-:Y:S04]  /*13b00*/  STL [R1+0x24c], R148 ;  /* 0x00024c9401007387 */ /* 0x0001e80000100800 */
[----:B0-----:R-:W3:Y:S04]  /*13b10*/  LDL.LU R148, [R1+0x284] ;  /* 0x0002840001947983 */ /* 0x001ee80000300800 */
[----:B------:R0:W-:Y:S01]  /*13b20*/  STL [R1+0x250], R149 ;  /* 0x0002509501007387 */ /* 0x0001e20000100800 */
[----:B--2---:R-:W-:-:S03]  /*13b30*/  FADD R150, R25, R150 ;  /* 0x0000009619967221 */ /* 0x004fc60000000000 */
[----:B0-----:R-:W2:Y:S04]  /*13b40*/  LDL.LU R149, [R1+0x288] ;  /* 0x0002880001957983 */ /* 0x001ea80000300800 */
[----:B------:R0:W-:Y:S04]  /*13b50*/  STL [R1+0x254], R150 ;  /* 0x0002549601007387 */ /* 0x0001e80000100800 */
[----:B0-----:R-:W2:Y:S01]  /*13b60*/  LDL.LU R150, [R1+0x28c] ;  /* 0x00028c0001967983 */ /* 0x001ea20000300800 */
[----:B----4-:R-:W-:-:S05]  /*13b70*/  FADD R151, R26, R151 ;  /* 0x000000971a977221 */ /* 0x010fca0000000000 */
[----:B------:R0:W-:Y:S04]  /*13b80*/  STL [R1+0x258], R151 ;  /* 0x0002589701007387 */ /* 0x0001e80000100800 */
[----:B0-----:R-:W4:Y:S01]  /*13b90*/  LDL.LU R151, [R1+0x290] ;  /* 0x0002900001977983 */ /* 0x001f220000300800 */
[----:B------:R-:W-:-:S03]  /*13ba0*/  FADD R0, R27, R0 ;  /* 0x000000001b007221 */ /* 0x000fc60000000000 */
[----:B------:R-:W4:Y:S04]  /*13bb0*/  LDL.LU R27, [R1+0x2c8] ;  /* 0x0002c800011b7983 */ /* 0x000f280000300800 */
[----:B------:R-:W4:Y:S04]  /*13bc0*/  LDL.LU R26, [R1+0x2cc] ;  /* 0x0002cc00011a7983 */ /* 0x000f280000300800 */
[----:B------:R-:W4:Y:S04]  /*13bd0*/  LDL.LU R25, [R1+0x2d0] ;  /* 0x0002d00001197983 */ /* 0x000f280000300800 */
[----:B------:R0:W-:Y:S04]  /*13be0*/  STL [R1+0x25c], R0 ;  /* 0x00025c0001007387 */ /* 0x0001e80000100800 */
[----:B------:R-:W4:Y:S04]  /*13bf0*/  LDL.LU R24, [R1+0x2d4] ;  /* 0x0002d40001187983 */ /* 0x000f280000300800 */
[----:B0-----:R-:W4:Y:S01]  /*13c00*/  LDL.LU R0, [R1+0x2d8] ;  /* 0x0002d80001007983 */ /* 0x001f220000300800 */
[----:B------:R-:W-:-:S05]  /*13c10*/  FADD R139, R28, R139 ;  /* 0x0000008b1c8b7221 */ /* 0x000fca0000000000 */
[----:B------:R0:W-:Y:S04]  /*13c20*/  STL [R1+0x260], R139 ;  /* 0x0002608b01007387 */ /* 0x0001e80000100800 */
[----:B0-----:R-:W4:Y:S01]  /*13c30*/  LDL.LU R139, [R1+0x4a0] ;  /* 0x0004a000018b7983 */ /* 0x001f220000300800 */
[----:B------:R-:W-:-:S03]  /*13c40*/  FADD R140, R29, R140 ;  /* 0x0000008c1d8c7221 */ /* 0x000fc60000000000 */
[----:B------:R-:W4:Y:S04]  /*13c50*/  LDL.LU R28, [R1+0x2c4] ;  /* 0x0002c400011c7983 */ /* 0x000f280000300800 */
        /* <DEDUP_REMOVED lines=30> */
[----:B---3--:R-:W-:-:S03]  /*13e40*/  FADD R148, R37, R148 ;  /* 0x0000009425947221 */ /* 0x008fc60000000000 */
[----:B------:R-:W3:Y:S04]  /*13e50*/  LDL.LU R36, [R1+0x2a4] ;  /* 0x0002a40001247983 */ /* 0x000ee80000300800 */
[----:B------:R0:W-:Y:S01]  /*13e60*/  STL [R1+0x284], R148 ;  /* 0x0002849401007387 */ /* 0x0001e20000100800 */
[----:B--2---:R-:W-:-:S03]  /*13e70*/  FADD R149, R38, R149 ;  /* 0x0000009526957221 */ /* 0x004fc60000000000 */
[----:B0-----:R-:W2:Y:S04]  /*13e80*/  LDL.LU R148, [R1+0x47c] ;  /* 0x00047c0001947983 */ /* 0x001ea80000300800 */
[----:B------:R-:W2:Y:S04]  /*13e90*/  LDL.LU R37, [R1+0x2a0] ;  /* 0x0002a00001257983 */ /* 0x000ea80000300800 */
[----:B------:R0:W-:Y:S01]  /*13ea0*/  STL [R1+0x288], R149 ;  /* 0x0002889501007387 */ /* 0x0001e20000100800 */
[----:B------:R-:W-:-:S03]  /*13eb0*/  FADD R150, R39, R150 ;  /* 0x0000009627967221 */ /* 0x000fc60000000000 */
[----:B0-----:R-:W2:Y:S04]  /*13ec0*/  LDL.LU R149, [R1+0x478] ;  /* 0x0004780001957983 */ /* 0x001ea80000300800 */
[----:B------:R-:W2:Y:S04]  /*13ed0*/  LDL.LU R38, [R1+0x29c] ;  /* 0x00029c0001267983 */ /* 0x000ea80000300800 */
[----:B------:R0:W-:Y:S01]  /*13ee0*/  STL [R1+0x28c], R150 ;  /* 0x00028c9601007387 */ /* 0x0001e20000100800 */
[----:B----4-:R-:W-:-:S03]  /*13ef0*/  FADD R151, R40, R151 ;  /* 0x0000009728977221 */ /* 0x010fc60000000000 */
[----:B0-----:R-:W4:Y:S04]  /*13f00*/  LDL.LU R150, [R1+0x474] ;  /* 0x0004740001967983 */ /* 0x001f280000300800 */
[----:B------:R-:W4:Y:S04]  /*13f10*/  LDL.LU R39, [R1+0x298] ;  /* 0x0002980001277983 */ /* 0x000f280000300800 */
[----:B------:R0:W-:Y:S04]  /*13f20*/  STL [R1+0x290], R151 ;  /* 0x0002909701007387 */ /* 0x0001e80000100800 */
[----:B0-----:R-:W4:Y:S04]  /*13f30*/  LDL.LU R151, [R1+0x470] ;  /* 0x0004700001977983 */ /* 0x001f280000300800 */
[----:B------:R-:W4:Y:S01]  /*13f40*/  LDL.LU R40, [R1+0x294] ;  /* 0x0002940001287983 */ /* 0x000f220000300800 */
        /* <DEDUP_REMOVED lines=13> */
[----:B---3--:R-:W-:Y:S01]  /*14020*/  FADD R36, R45, R36 ;  /* 0x000000242d247221 */ /* 0x008fe20000000000 */
[----:B--2---:R-:W-:Y:S01]  /*14030*/  FADD R37, R44, R37 ;  /* 0x000000252c257221 */ /* 0x004fe20000000000 */
[----:B------:R-:W-:Y:S01]  /*14040*/  FADD R38, R43, R38 ;  /* 0x000000262b267221 */ /* 0x000fe20000000000 */
[----:B----4-:R-:W-:Y:S01]  /*14050*/  FADD R39, R42, R39 ;  /* 0x000000272a277221 */ /* 0x010fe20000000000 */
[----:B------:R-:W-:-:S05]  /*14060*/  FADD R40, R41, R40 ;  /* 0x0000002829287221 */ /* 0x000fca0000000000 */
[----:B------:R0:W-:Y:S04]  /*14070*/  STL [R1+0x294], R40 ;  /* 0x0002942801007387 */ /* 0x0001e80000100800 */
        /* <DEDUP_REMOVED lines=14> */
[----:B------:R-:W4:Y:S04]  /*14160*/  LDL.LU R53, [R1+0x2dc] ;  /* 0x0002dc0001357983 */ /* 0x000f280000300800 */
[----:B------:R1:W-:Y:S04]  /*14170*/  STL [R1+0x2d0], R25 ;  /* 0x0002d01901007387 */ /* 0x0003e80000100800 */
[----:B------:R-:W4:Y:S04]  /*14180*/  LDL.LU R52, [R1+0x2e0] ;  /* 0x0002e00001347983 */ /* 0x000f280000300800 */
[----:B------:R1:W-:Y:S04]  /*14190*/  STL [R1+0x2d4], R24 ;  /* 0x0002d41801007387 */ /* 0x0003e80000100800 */
        /* <DEDUP_REMOVED lines=13> */
[----:B--2---:R-:W2:Y:S04]  /*14270*/  LDL.LU R39, [R1+0x314] ;  /* 0x0003140001277983 */ /* 0x004ea80000300800 */
[----:B---3--:R-:W3:Y:S04]  /*14280*/  LDL.LU R38, [R1+0x318] ;  /* 0x0003180001267983 */ /* 0x008ee80000300800 */
[----:B----4-:R-:W4:Y:S04]  /*14290*/  LDL.LU R37, [R1+0x31c] ;  /* 0x00031c0001257983 */ /* 0x010f280000300800 */
[----:B-1----:R-:W4:Y:S04]  /*142a0*/  LDL.LU R36, [R1+0x320] ;  /* 0x0003200001247983 */ /* 0x002f280000300800 */
        /* <DEDUP_REMOVED lines=12> */
[----:B------:R-:W4:Y:S01]  /*14370*/  LDL.LU R0, [R1+0x354] ;  /* 0x0003540001007983 */ /* 0x000f220000300800 */
[----:B------:R-:W-:Y:S01]  /*14380*/  FADD R53, R59, R53 ;  /* 0x000000353b357221 */ /* 0x000fe20000000000 */
        /* <DEDUP_REMOVED lines=74> */
[----:B--2---:R-:W2:Y:S04]  /*14830*/  LDL.LU R40, [R1+0x38c] ;  /* 0x00038c0001287983 */ /* 0x004ea80000300800 */
        /* <DEDUP_REMOVED lines=167> */
[----:B------:R-:W-:Y:S01]  /*152b0*/  FADD R24, R150, R24 ;  /* 0x0000001896187221 */ /* 0x000fe20000000000 */
[----:B------:R-:W-:-:S05]  /*152c0*/  FADD R0, R0, R151 ;  /* 0x0000009700007221 */ /* 0x000fca0000000000 */
[----:B------:R0:W-:Y:S04]  /*152d0*/  STL [R1+0x44c], R0 ;  /* 0x00044c0001007387 */ /* 0x0001e80000100800 */
[----:B------:R0:W-:Y:S04]  /*152e0*/  STL [R1+0x444], R25 ;  /* 0x0004441901007387 */ /* 0x0001e80000100800 */
[----:B------:R0:W-:Y:S02]  /*152f0*/  STL [R1+0x448], R24 ;  /* 0x0004481801007387 */ /* 0x0001e40000100800 */
.L_x_32:
[----:B0-----:R-:W0:Y:S02]  /*15300*/  LDC R0, c[0x0][0x28c] ;  /* 0x0000a300ff007b82 */ /* 0x001e240000000800 */
[----:B0-----:R-:W-:-:S13]  /*15310*/  ISETP.GE.AND P0, PT, R0, 0x1, PT ;  /* 0x000000010000780c */ /* 0x001fda0003f06270 */
[----:B------:R-:W-:Y:S05]  /*15320*/  @!P0 BRA `(.L_x_33) ;  /* 0x0000000000648947 */ /* 0x000fea0003800000 */
[----:B------:R-:W-:-:S06]  /*15330*/  UISETP.NE.AND UP0, UPT, UR22, 0x3, UPT ;  /* 0x000000031600788c */ /* 0x000fcc000bf05270 */
[----:B------:R-:W-:-:S13]  /*15340*/  PLOP3.LUT P0, PT, PT, PT, UP0, 0x80, 0x0 ;  /* 0x000000000000781c */ /* 0x000fda0003f0f008 */
[----:B------:R-:W-:Y:S05]  /*15350*/  @!P0 BRA `(.L_x_34) ;  /* 0x0000000000048947 */ /* 0x000fea0003800000 */
[----:B------:R-:W-:Y:S01]  /*15360*/  BPT.TRAP 0x1 ;  /* 0x000000040000795c */ /* 0x000fe20000300000 */
.L_x_34:
[----:B------:R-:W2:Y:S01]  /*15370*/  LDL R0, [R1+0x450] ;  /* 0x0004500001007983 */ /* 0x000ea20000100800 */
[----:B------:R-:W-:Y:S01]  /*15380*/  BSSY B0, `(.L_x_35) ;  /* 0x000000f000007945 */ /* 0x000fe20003800000 */
[----:B--2---:R-:W-:-:S13]  /*15390*/  ISETP.NE.AND P0, PT, R0, RZ, PT ;  /* 0x000000ff0000720c */ /* 0x004fda0003f05270 */
[----:B------:R-:W-:Y:S05]  /*153a0*/  @!P0 BRA `(.L_x_36) ;  /* 0x0000000000308947 */ /* 0x000fea0003800000 */
[----:B------:R-:W2:Y:S01]  /*153b0*/  LDL R24, [R1+0x454] ;  /* 0x0004540001187983 */ /* 0x000ea20000100800 */
[----:B------:R-:W-:-:S04]  /*153c0*/  UISETP.LT.AND UP0, UPT, UR10, 0x1, UPT ;  /* 0x000000010a00788c */ /* 0x000fc8000bf01270 */
[----:B------:R-:W-:-:S04]  /*153d0*/  USEL UR8, UR10, 0x1, UP0 ;  /* 0x000000010a087887 */ /* 0x000fc80008000000 */
[----:B------:R-:W-:-:S04]  /*153e0*/  UIADD3 UR8, UR5, UR10, -UR8 ;  /* 0x0000000a05087290 */ /* 0x000fc8000fffe808 */
[----:B------:R-:W-:-:S04]  /*153f0*/  UIMAD.WIDE.U32 UR6, UR8, -0x55555555, URZ ;  /* 0xaaaaaaab080678a5 */ /* 0x000fc8000f8e003f */
[----:B------:R-:W-:-:S04]  /*15400*/  USHF.R.U32.HI UR6, URZ, 0x1, UR7 ;  /* 0x000000013f067899 */ /* 0x000fc80008011607 */
[----:B------:R-:W-:-:S04]  /*15410*/  UIMAD UR8, UR6, -0x3, UR8 ;  /* 0xfffffffd060878a4 */ /* 0x000fc8000f8e0208 */
[----:B------:R-:W-:-:S04]  /*15420*/  ULEA UR8, UR8, UR12, 0x3 ;  /* 0x0000000c08087291 */ /* 0x000fc8000f8e183f */
[----:B------:R-:W-:-:S06]  /*15430*/  UIADD3 UR8, UR8, 0x18, URZ ;  /* 0x0000001808087890 */ /* 0x000fcc000fffe03f */
[----:B------:R-:W-:-:S05]  /*15440*/  IMAD.U32 R0, RZ, RZ, UR8 ;  /* 0x00000008ff007e24 */ /* 0x000fca000f8e00ff */
[----:B--2---:R-:W-:-:S04]  /*15450*/  PRMT R0, R24, 0x654, R0 ;  /* 0x0000065418007816 */ /* 0x004fc80000000000 */
[----:B------:R0:W-:Y:S03]  /*15460*/  SYNCS.ARRIVE.TRANS64.RED.A1T0 RZ, [R0+URZ], RZ ;  /* 0x000000ff00ff79a7 */ /* 0x0001e6000810043f */
.L_x_36:
[----:B------:R-:W-:Y:S05]  /*15470*/  BSYNC B0 ;  /* 0x0000000000007941 */ /* 0x000fea0003800000 */
.L_x_35:
[----:B------:R-:W-:-:S06]  /*15480*/  UISETP.GT.U32.AND UP0, UPT, UR13, 0x1, UPT ;  /* 0x000000010d00788c */ /* 0x000fcc000bf04070 */
[----:B------:R-:W-:-:S13]  /*15490*/  PLOP3.LUT P0, PT, PT, PT, UP0, 0x80, 0x0 ;  /* 0x000000000000781c */ /* 0x000fda0003f0f008 */
[----:B------:R-:W-:Y:S05]  /*154a0*/  @P0 BRA `(.L_x_33) ;  /* 0x0000000000040947 */ /* 0x000fea0003800000 */
[----:B------:R-:W-:Y:S01]  /*154b0*/  BPT.TRAP 0x1 ;  /* 0x000000040000795c */ /* 0x000fe20000300000 */
.L_x_33:
[----:B------:R-:W2:Y:S01]  /*154c0*/  LDL.LU R28, [R1+0x464] ;  /* 0x00046400011c7983 */ /* 0x000ea20000300800 */
[----:B------:R-:W3:Y:S01]  /*154d0*/  LDC R25, c[0x0][0x288] ;  /* 0x0000a200ff197b82 */ /* 0x000ee20000000800 */
[----:B------:R-:W4:Y:S01]  /*154e0*/  S2R R27, SR_TID.X ;  /* 0x00000000001b7919 */ /* 0x000f220000002100 */
[----:B------:R-:W-:Y:S01]  /*154f0*/  UIADD3 UR8, UR10, UR5, URZ ;  /* 0x000000050a087290 */ /* 0x000fe2000fffe03f */
[----:B------:R-:W-:Y:S01]  /*15500*/  ULDC UR6, c[0x0][0x284] ;  /* 0x0000a10000067ab9 */ /* 0x000fe20000000800 */
[----:B------:R-:W0:Y:S01]  /*15510*/  LDL.LU R26, [R1+0x460] ;  /* 0x00046000011a7983 */ /* 0x000e220000300800 */
[----:B------:R-:W-:Y:S01]  /*15520*/  USHF.R.S32.HI UR11, URZ, 0x1f, UR9 ;  /* 0x0000001f3f0b7899 */ /* 0x000fe20008011409 */
[----:B------:R-:W-:Y:S01]  /*15530*/  IMAD.MOV.U32 R41, RZ, RZ, -0x1 ;  /* 0xffffffffff297424 */ /* 0x000fe200078e00ff */
[----:B------:R-:W-:Y:S01]  /*15540*/  UISETP.GT.U32.AND UP0, UPT, UR8, 0x2, UPT ;  /* 0x000000020800788c */ /* 0x000fe2000bf04070 */
[----:B------:R-:W-:Y:S01]  /*15550*/  ULDC.64 UR16, c[0x0][0x5d0] ;  /* 0x0001740000107ab9 */ /* 0x000fe20000000a00 */
[----:B------:R-:W-:-:S02]  /*15560*/  UISETP.GE.U32.AND UP1, UPT, UR10, 0x3, UPT ;  /* 0x000000030a00788c */ /* 0x000fc4000bf26070 */
[----:B------:R-:W-:Y:S02]  /*15570*/  UIMAD UR5, UR11, UR16, URZ ;  /* 0x000000100b0572a4 */ /* 0x000fe4000f8e023f */
[----:B------:R-:W-:Y:S01]  /*15580*/  UISETP.LT.U32.AND UP0, UPT, UR10, 0x3, UP0 ;  /* 0x000000030a00788c */ /* 0x000fe20008701070 */
[C---:B----4-:R-:W-:Y:S01]  /*15590*/  LOP3.LUT R24, R27.reuse, 0x3, RZ, 0xc0, !PT ;  /* 0x000000031b187812 */ /* 0x050fe200078ec0ff */
[----:B------:R-:W-:Y:S01]  /*155a0*/  IMAD.SHL.U32 R32, R27, 0x2, RZ ;  /* 0x000000021b207824 */ /* 0x000fe200078e00ff */
[----:B------:R-:W-:-:S03]  /*155b0*/  SHF.R.U32.HI R34, RZ, 0x7, R27 ;  /* 0x00000007ff227819 */ /* 0x000fc6000001161b */
[----:B---3--:R-:W-:Y:S01]  /*155c0*/  IMAD R24, R24, -0x2, R25 ;  /* 0xfffffffe18187824 */ /* 0x008fe200078e0219 */
[----:B------:R-:W-:Y:S02]  /*155d0*/  LOP3.LUT R34, R34, 0x1, RZ, 0xc0, !PT ;  /* 0x0000000122227812 */ /* 0x000fe400078ec0ff */
[----:B------:R-:W-:-:S03]  /*155e0*/  LOP3.LUT R32, R32, 0x6, RZ, 0xc0, !PT ;  /* 0x0000000620207812 */ /* 0x000fc600078ec0ff */
[----:B------:R-:W-:Y:S02]  /*155f0*/  IMAD.SHL.U32 R35, R34, 0x40, RZ ;  /* 0x0000004022237824 */ /* 0x000fe400078e00ff */
[----:B--2---:R-:W-:-:S04]  /*15600*/  IMAD.WIDE R36, R28, 0x100, RZ ;  /* 0x000001001c247825 */ /* 0x004fc800078e02ff */
[----:B0-----:R-:W-:Y:S01]  /*15610*/  IMAD.SHL.U32 R0, R26, 0x100, RZ ;  /* 0x000001001a007824 */ /* 0x001fe200078e00ff */
[----:B------:R-:W-:Y:S01]  /*15620*/  PRMT R32, R32, 0x6540, R26 ;  /* 0x0000654020207816 */ /* 0x000fe2000000001a */
[----:B------:R-:W-:-:S03]  /*15630*/  IMAD.U32 R26, RZ, RZ, UR16 ;  /* 0x00000010ff1a7e24 */ /* 0x000fc6000f8e00ff */
[----:B------:R-:W-:Y:S01]  /*15640*/  ISETP.GE.AND P0, PT, R0, R25, PT ;  /* 0x000000190000720c */ /* 0x000fe20003f06270 */
[----:B------:R-:W-:Y:S01]  /*15650*/  IMAD.IADD R0, R24, 0x1, -R0 ;  /* 0x0000000118007824 */ /* 0x000fe200078e0a00 */
[----:B------:R-:W-:Y:S02]  /*15660*/  SHF.R.U32.HI R24, RZ, 0x2, R27 ;  /* 0x00000002ff187819 */ /* 0x000fe4000001161b */
[----:B------:R-:W-:Y:S02]  /*15670*/  LOP3.LUT R25, R27, 0x60, RZ, 0xc0, !PT ;  /* 0x000000601b197812 */ /* 0x000fe400078ec0ff */
[----:B------:R-:W-:Y:S02]  /*15680*/  LOP3.LUT R24, R24, 0x7, RZ, 0xc0, !PT ;  /* 0x0000000718187812 */ /* 0x000fe400078ec0ff */
[----:B------:R-:W-:Y:S02]  /*15690*/  SHF.R.U32.HI R25, RZ, 0x1, R25 ;  /* 0x00000001ff197819 */ /* 0x000fe40000011619 */
[----:B------:R-:W-:-:S02]  /*156a0*/  LOP3.LUT R35, R35, 0x40, R24, 0xe2, !PT ;  /* 0x0000004023237812 */ /* 0x000fc400078ee218 */
[----:B------:R-:W-:Y:S02]  /*156b0*/  IADD3 R24, RZ, -R25, -R24 ;  /* 0x80000019ff187210 */ /* 0x000fe40007ffe818 */
[----:B------:R-:W-:Y:S02]  /*156c0*/  SHF.R.S32.HI R33, RZ, 0x1f, R32 ;  /* 0x0000001fff217819 */ /* 0x000fe40000011420 */
[----:B------:R-:W-:Y:S01]  /*156d0*/  LOP3.LUT R35, R36, R35, R25, 0xfe, !PT ;  /* 0x0000002324237212 */ /* 0x000fe200078efe19 */
[----:B------:R-:W-:Y:S02]  /*156e0*/  IMAD R34, R34, -0x40, R24 ;  /* 0xffffffc022227824 */ /* 0x000fe400078e0218 */
[----:B------:R-:W-:Y:S02]  /*156f0*/  IMAD.SHL.U32 R24, R28, 0x100, RZ ;  /* 0x000001001c187824 */ /* 0x000fe400078e00ff */
[----:B------:R-:W-:-:S03]  /*15700*/  IMAD.WIDE.U32 R26, R26, UR9, R32 ;  /* 0x000000091a1a7c25 */ /* 0x000fc6000f8e0020 */
[C---:B------:R-:W-:Y:S02]  /*15710*/  IADD3 R34, -R24.reuse, UR6, R34 ;  /* 0x0000000618227c10 */ /* 0x040fe4000fffe122 */
[----:B------:R-:W-:Y:S01]  /*15720*/  ISETP.GE.OR P0, PT, R24, UR6, P0 ;  /* 0x0000000618007c0c */ /* 0x000fe20008706670 */
[----:B------:R-:W-:-:S04]  /*15730*/  UIMAD.WIDE.U32 UR6, UR8, -0x55555555, URZ ;  /* 0xaaaaaaab080678a5 */ /* 0x000fc8000f8e003f */
[----:B------:R-:W-:Y:S02]  /*15740*/  USHF.R.U32.HI UR6, URZ, 0x1, UR7 ;  /* 0x000000013f067899 */ /* 0x000fe40008011607 */
[----:B------:R-:W-:Y:S02]  /*15750*/  UIMAD UR7, UR9, UR17, UR5 ;  /* 0x00000011090772a4 */ /* 0x000fe4000f8e0205 */
[----:B------:R-:W-:-:S04]  /*15760*/  USEL UR5, URZ, 0x1, !UP0 ;  /* 0x000000013f057887 */ /* 0x000fc8000c000000 */
[----:B------:R-:W-:Y:S01]  /*15770*/  ULOP3.LUT UR4, UR4, UR5, URZ, 0x3c, !UPT ;  /* 0x0000000504047292 */ /* 0x000fe2000f8e3c3f */
[----:B------:R-:W-:Y:S01]  /*15780*/  VIADD R27, R27, UR7 ;  /* 0x000000071b1b7c36 */ /* 0x000fe20008000000 */
[----:B------:R-:W-:Y:S02]  /*15790*/  UIMAD UR5, UR6, -0x3, UR8 ;  /* 0xfffffffd060578a4 */ /* 0x000fe4000f8e0208 */
[----:B------:R-:W-:Y:S01]  /*157a0*/  @UP1 ULOP3.LUT UR4, UR4, 0x1, UR6, 0x78, !UPT ;  /* 0x0000000104041892 */ /* 0x000fe2000f8e7806 */
[----:B------:R-:W-:Y:S11]  /*157b0*/  @P0 BRA `(.L_x_37) ;  /* 0x0000012400ac0947 */ /* 0x000ff60003800000 */
[----:B------:R-:W0:Y:S01]  /*157c0*/  LDC.64 R28, c[0x0][0x5c8] ;  /* 0x00017200ff1c7b82 */ /* 0x000e220000000a00 */
[----:B------:R-:W-:Y:S01]  /*157d0*/  ULDC.64 UR6, c[0x0][0x5c0] ;  /* 0x0001700000067ab9 */ /* 0x000fe20000000a00 */
[----:B------:R-:W-:Y:S01]  /*157e0*/  BSSY B0, `(.L_x_37) ;  /* 0x0001268000007945 */ /* 0x000fe20003800000 */
[-C--:B0-----:R-:W-:Y:S01]  /*157f0*/  IMAD R24, R37, R28.reuse, RZ ;  /* 0x0000001c25187224 */ /* 0x081fe200078e02ff */
[----:B------:R-:W-:Y:S01]  /*15800*/  SHF.L.U64.HI R38, R28, 0x3, R29 ;  /* 0x000000031c267819 */ /* 0x000fe2000001021d */
[----:B------:R-:W-:-:S04]  /*15810*/  IMAD.WIDE.U32 R26, R35, R28, R26 ;  /* 0x0000001c231a7225 */ /* 0x000fc800078e001a */
[----:B------:R-:W-:Y:S01]  /*15820*/  IMAD R24, R35, R29, R24 ;  /* 0x0000001d23187224 */ /* 0x000fe200078e0218 */
[C---:B------:R-:W-:Y:S01]  /*15830*/  LEA R30, P2, R28.reuse, R26, 0x7 ;  /* 0x0000001a1c1e7211 */ /* 0x040fe200078438ff */
[----:B------:R-:W-:Y:S02]  /*15840*/  IMAD.SHL.U32 R25, R28, 0x8, RZ ;  /* 0x000000081c197824 */ /* 0x000fe400078e00ff */
[----:B------:R-:W-:Y:S01]  /*15850*/  IMAD.IADD R27, R27, 0x1, R24 ;  /* 0x000000011b1b7824 */ /* 0x000fe200078e0218 */
[C---:B------:R-:W-:Y:S02]  /*15860*/  IADD3 R24, P5, R26.reuse, UR6, RZ ;  /* 0x000000061a187c10 */ /* 0x040fe4000ffbe0ff */
[----:B------:R-:W-:Y:S02]  /*15870*/  IADD3 R26, P0, P1, R26, UR6, R25 ;  /* 0x000000061a1a7c10 */ /* 0x000fe4000f91e019 */
[----:B------:R-:W-:Y:S02]  /*15880*/  LEA.HI.X R31, R28, R27, R29, 0x7, P2 ;  /* 0x0000001b1c1f7211 */ /* 0x000fe400010f3c1d */
[----:B------:R-:W-:-:S02]  /*15890*/  IADD3 R28, P2, P3, R30, UR6, R25 ;  /* 0x000000061e1c7c10 */ /* 0x000fc4000fb5e019 */
[----:B------:R-:W-:Y:S02]  /*158a0*/  IADD3.X R25, R27, UR7, RZ, P5, !PT ;  /* 0x000000071b197c10 */ /* 0x000fe4000affe4ff */
[----:B------:R-:W-:Y:S02]  /*158b0*/  FSETP.NEU.AND P5, PT, RZ, UR21, PT ;  /* 0x00000015ff007c0b */ /* 0x000fe4000bfad000 */
[----:B------:R-:W-:Y:S02]  /*158c0*/  IADD3 R30, P6, R30, UR6, RZ ;  /* 0x000000061e1e7c10 */ /* 0x000fe4000ffde0ff */
[--C-:B------:R-:W-:Y:S02]  /*158d0*/  IADD3.X R29, R31, UR7, R38.reuse, P2, P3 ;  /* 0x000000071f1d7c10 */ /* 0x100fe400097e6426 */
[----:B------:R-:W-:Y:S02]  /*158e0*/  IADD3.X R27, R27, UR7, R38, P0, P1 ;  /* 0x000000071b1b7c10 */ /* 0x000fe400087e2426 */
[----:B------:R-:W-:-:S05]  /*158f0*/  IADD3.X R31, R31, UR7, RZ, P6, !PT ;  /* 0x000000071f1f7c10 */ /* 0x000fca000b7fe4ff */
[----:B------:R-:W-:Y:S05]  /*15900*/  @!P5 BRA `(.L_x_38) ;  /* 0x000000d800f4d947 */ /* 0x000fea0003800000 */
[----:B------:R-:W-:Y:S01]  /*15910*/  ULDC.64 UR6, c[0x0][0x5b8] ;  /* 0x00016e0000067ab9 */ /* 0x000fe20000000a00 */
[----:B------:R-:W-:Y:S01]  /*15920*/  BSSY B1, `(.L_x_39) ;  /* 0x0000013000017945 */ /* 0x000fe20003800000 */
[----:B------:R-:W-:Y:S01]  /*15930*/  IMAD.U32 R38, RZ, RZ, UR6 ;  /* 0x00000006ff267e24 */ /* 0x000fe2000f8e00ff */
[----:B------:R-:W-:-:S03]  /*15940*/  UIMAD UR6, UR11, UR6, URZ ;  /* 0x000000060b0672a4 */ /* 0x000fc6000f8e023f */
[----:B------:R-:W-:Y:S01]  /*15950*/  IMAD.WIDE.U32 R32, R38, UR9, R32 ;  /* 0x0000000926207c25 */ /* 0x000fe2000f8e0020 */
[----:B------:R-:W-:-:S03]  /*15960*/  UIMAD UR6, UR9, UR7, UR6 ;  /* 0x00000007090672a4 */ /* 0x000fc6000f8e0206 */
[----:B------:R-:W-:Y:S01]  /*15970*/  IMAD.MOV.U32 R38, RZ, RZ, R32 ;  /* 0x000000ffff267224 */ /* 0x000fe200078e0020 */
[----:B------:R-:W-:Y:S02]  /*15980*/  ULDC.64 UR8, c[0x0][0x5a8] ;  /* 0x00016a0000087ab9 */ /* 0x000fe40000000a00 */
[----:B------:R-:W-:Y:S01]  /*15990*/  VIADD R39, R33, UR6 ;  /* 0x0000000621277c36 */ /* 0x000fe20008000000 */
[----:B------:R-:W-:Y:S02]  /*159a0*/  ULDC.64 UR6, c[0x0][0x5b0] ;  /* 0x00016c0000067ab9 */ /* 0x000fe40000000a00 */
[----:B------:R-:W-:Y:S02]  /*159b0*/  IMAD R40, R37, UR6, RZ ;  /* 0x0000000625287c24 */ /* 0x000fe4000f8e02ff */
[----:B------:R-:W-:-:S04]  /*159c0*/  IMAD.WIDE.U32 R32, R35, UR6, R38 ;  /* 0x0000000623207c25 */ /* 0x000fc8000f8e0026 */
[----:B------:R-:W-:Y:S01]  /*159d0*/  IMAD R40, R35, UR7, R40 ;  /* 0x0000000723287c24 */ /* 0x000fe2000f8e0228 */
[----:B------:R-:W-:-:S04]  /*159e0*/  IADD3 R32, P0, R32, UR8, RZ ;  /* 0x0000000820207c10 */ /* 0x000fc8000ff1e0ff */
[--C-:B------:R-:W-:Y:S02]  /*159f0*/  IADD3.X R33, R33, UR9, R40.reuse, P0, !PT ;  /* 0x0000000921217c10 */ /* 0x100fe400087fe428 */
[----:B------:R-:W-:Y:S02]  /*15a00*/  ISETP.GE.AND P0, PT, R34, 0x1, PT ;  /* 0x000000012200780c */ /* 0x000fe40003f06270 */
[----:B------:R-:W-:Y:S02]  /*15a10*/  PRMT R40, RZ, 0x7610, R40 ;  /* 0x00007610ff287816 */ /* 0x000fe40000000028 */
[----:B------:R-:W-:-:S13]  /*15a20*/  ISETP.LT.OR P1, PT, R0, 0x1, !P0 ;  /* 0x000000010000780c */ /* 0x000fda0004721670 */
[----:B------:R-:W-:Y:S05]  /*15a30*/  @P1 BRA `(.L_x_40) ;  /* 0x0000000000041947 */ /* 0x000fea0003800000 */
[----:B------:R0:W5:Y:S02]  /*15a40*/  LDG.E.U8 R40, desc[UR14][R32.64] ;  /* 0x0000000e20287981 */ /* 0x000164000c1e1100 */
.L_x_40:
[----:B------:R-:W-:Y:S05]  /*15a50*/  BSYNC B1 ;  /* 0x0000000000017941 */ /* 0x000fea0003800000 */
.L_x_39:
[----:B-----5:R-:W-:Y:S01]  /*15a60*/  LOP3.LUT R40, R40, 0xff, RZ, 0xc0, !PT ;  /* 0x000000ff28287812 */ /* 0x020fe200078ec0ff */
[----:B------:R-:W-:Y:S03]  /*15a70*/  BSSY B1, `(.L_x_41) ;  /* 0x000000b000017945 */ /* 0x000fe60003800000 */
[----:B------:R-:W-:-:S05]  /*15a80*/  F2FP.F16.E4M3.UNPACK_B R40, R40 ;  /* 0x00000028ff28723e */ /* 0x000fca00020006ff */
[----:B------:R-:W-:-:S05]  /*15a90*/  HADD2.F32 R40, -RZ, R40.H0_H0 ;  /* 0x20000028ff287230 */ /* 0x000fca0000004100 */
[----:B------:R-:W-:-:S04]  /*15aa0*/  FMUL R40, R40, UR21 ;  /* 0x0000001528287c20 */ /* 0x000fc80008400000 */
[----:B------:R-:W-:-:S05]  /*15ab0*/  FFMA R2, R2, UR20, R40 ;  /* 0x0000001402027c23 */ /* 0x000fca0008000028 */
[----:B------:R-:W-:-:S05]  /*15ac0*/  F2FP.SATFINITE.E4M3.F32.PACK_AB_MERGE_C R2, RZ, R2, RZ ;  /* 0x00000002ff02723e */ /* 0x000fca00048070ff */
[----:B------:R2:W-:Y:S01]  /*15ad0*/  @!P1 STG.E.U8 desc[UR14][R24.64], R2 ;  /* 0x0000000218009986 */ /* 0x0005e2000c10110e */
[----:B------:R-:W-:Y:S02]  /*15ae0*/  ISETP.LT.OR P1, PT, R0, 0x2, !P0 ;  /* 0x000000020000780c */ /* 0x000fe40004721670 */
[----:B--2---:R-:W-:-:S11]  /*15af0*/  PRMT R2, RZ, 0x7610, R2 ;  /* 0x00007610ff027816 */ /* 0x004fd60000000002 */
[----:B------:R-:W-:Y:S05]  /*15b00*/  @P1 BRA `(.L_x_42) ;  /* 0x0000000000041947 */ /* 0x000fea0003800000 */
[----:B------:R2:W5:Y:S02]  /*15b10*/  LDG.E.U8 R2, desc[UR14][R32.64+0x1] ;  /* 0x0000010e20027981 */ /* 0x000564000c1e1100 */
.L_x_42:
[----:B------:R-:W-:Y:S05]  /*15b20*/  BSYNC B1 ;  /* 0x0000000000017941 */ /* 0x000fea0003800000 */
.L_x_41:
        /* <DEDUP_REMOVED lines=8> */
[----:B------:R-:W-:-:S05]  /*15bb0*/  IADD3 R2, P1, R35, 0x8, RZ ;  /* 0x0000000823027810 */ /* 0x000fca0007f3e0ff */
[----:B---3--:R-:W-:-:S04]  /*15bc0*/  IMAD.X R3, RZ, RZ, R37, P1 ;  /* 0x000000ffff037224 */ /* 0x008fc800008e0625 */
[----:B------:R-:W-:-:S04]  /*15bd0*/  IMAD R3, R3, UR6, RZ ;  /* 0x0000000603037c24 */ /* 0x000fc8000f8e02ff */
[C---:B------:R-:W-:Y:S02]  /*15be0*/  IMAD R40, R2.reuse, UR7, R3 ;  /* 0x0000000702287c24 */ /* 0x040fe4000f8e0203 */
[----:B------:R-:W-:-:S03]  /*15bf0*/  IMAD.WIDE.U32 R2, R2, UR6, R38 ;  /* 0x0000000602027c25 */ /* 0x000fc6000f8e0026 */
[----:B------:R-:W-:-:S04]  /*15c00*/  IADD3 R2, P1, R2, UR8, RZ ;  /* 0x0000000802027c10 */ /* 0x000fc8000ff3e0ff */
[--C-:B------:R-:W-:Y:S02]  /*15c10*/  IADD3.X R3, R3, UR9, R40.reuse, P1, !PT ;  /* 0x0000000903037c10 */ /* 0x100fe40008ffe428 */
[----:B------:R-:W-:Y:S02]  /*15c20*/  ISETP.GE.AND P1, PT, R34, 0x9, PT ;  /* 0x000000092200780c */ /* 0x000fe40003f26270 */
[----:B------:R-:W-:Y:S02]  /*15c30*/  PRMT R40, RZ, 0x7610, R40 ;  /* 0x00007610ff287816 */ /* 0x000fe40000000028 */
[----:B------:R-:W-:-:S13]  /*15c40*/  ISETP.LT.OR P2, PT, R0, 0x1, !P1 ;  /* 0x000000010000780c */ /* 0x000fda0004f41670 */
[----:B------:R-:W-:Y:S05]  /*15c50*/  @P2 BRA `(.L_x_44) ;  /* 0x0000000000042947 */ /* 0x000fea0003800000 */
[----:B------:R3:W5:Y:S02]  /*15c60*/  LDG.E.U8 R40, desc[UR14][R2.64] ;  /* 0x0000000e02287981 */ /* 0x000764000c1e1100 */
.L_x_44:
[----:B------:R-:W-:Y:S05]  /*15c70*/  BSYNC B1 ;  /* 0x0000000000017941 */ /* 0x000fea0003800000 */
.L_x_43:
        /* <DEDUP_REMOVED lines=9> */
[----:B----4-:R-:W-:-:S11]  /*15d10*/  PRMT R4, RZ, 0x7610, R4 ;  /* 0x00007610ff047816 */ /* 0x010fd60000000004 */
[----:B------:R-:W-:Y:S05]  /*15d20*/  @P2 BRA `(.L_x_46) ;  /* 0x0000000000042947 */ /* 0x000fea0003800000 */
[----:B------:R4:W5:Y:S02]  /*15d30*/  LDG.E.U8 R4, desc[UR14][R2.64+0x1] ;  /* 0x0000010e02047981 */ /* 0x000964000c1e1100 */
.L_x_46:
[----:B------:R-:W-:Y:S05]  /*15d40*/  BSYNC B1 ;  /* 0x0000000000017941 */ /* 0x000fea0003800000 */
.L_x_45:
[----:B-----5:R-:W-:Y:S01]  /*15d50*/  LOP3.LUT R4, R4, 0xff, RZ, 0xc0, !PT ;  /* 0x000000ff04047812 */ /* 0x020fe200078ec0ff */
[----:B------:R-:W-:Y:S01]  /*15d60*/  BSSY B1, `(.L_x_47) ;  /* 0x000000b000017945 */ /* 0x000fe20003800000 */
[----:B------:R-:W-:Y:S02]  /*15d70*/  ISETP.LT.OR P3, PT, R0, 0x9, !P0 ;  /* 0x000000090000780c */ /* 0x000fe40004761670 */
[----:B------:R-:W-:-:S05]  /*15d80*/  F2FP.F16.E4M3.UNPACK_B R4, R4 ;  /* 0x00000004ff04723e */ /* 0x000fca00020006ff */
[----:B------:R-:W-:-:S05]  /*15d90*/  HADD2.F32 R4, -RZ, R4.H0_H0 ;  /* 0x20000004ff047230 */ /* 0x000fca0000004100 */
[----:B------:R-:W-:-:S04]  /*15da0*/  FMUL R4, R4, UR21 ;  /* 0x0000001504047c20 */ /* 0x000fc80008400000 */
[--C-:B------:R-:W-:Y:S01]  /*15db0*/  FFMA R5, R5, UR20, R4.reuse ;  /* 0x0000001405057c23 */ /* 0x100fe20008000004 */
[----:B------:R-:W-:-:S04]  /*15dc0*/  PRMT R4, RZ, 0x7610, R4 ;  /* 0x00007610ff047816 */ /* 0x000fc80000000004 */
[----:B------:R-:W-:-:S05]  /*15dd0*/  F2FP.SATFINITE.E4M3.F32.PACK_AB_MERGE_C R5, RZ, R5, RZ ;  /* 0x00000005ff05723e */ /* 0x000fca00048070ff */
[----:B------:R0:W-:Y:S01]  /*15de0*/  @!P2 STG.E.U8 desc[UR14][R26.64+0x1], R5 ;  /* 0x000001051a00a986 */ /* 0x0001e2000c10110e */
[----:B------:R-:W-:Y:S05]  /*15df0*/  @P3 BRA `(.L_x_48) ;  /* 0x0000000000043947 */ /* 0x000fea0003800000 */
[----:B------:R0:W5:Y:S02]  /*15e00*/  LDG.E.U8 R4, desc[UR14][R32.64+0x8] ;  /* 0x0000080e20047981 */ /* 0x000164000c1e1100 */
.L_x_48:
[----:B------:R-:W-:Y:S05]  /*15e10*/  BSYNC B1 ;  /* 0x0000000000017941 */ /* 0x000fea0003800000 */
.L_x_47:
        /* <DEDUP_REMOVED lines=12> */
.L_x_50:
[----:B------:R-:W-:Y:S05]  /*15ee0*/  BSYNC B1 ;  /* 0x0000000000017941 */ /* 0x000fea0003800000 */
.L_x_49:
        /* <DEDUP_REMOVED lines=12> */
.L_x_52:
[----:B------:R-:W-:Y:S05]  /*15fb0*/  BSYNC B1 ;  /* 0x0000000000017941 */ /* 0x000fea0003800000 */
.L_x_51:
        /* <DEDUP_REMOVED lines=12> */
.L_x_54:
[----:B------:R-:W-:Y:S05]  /*16080*/  BSYNC B1 ;  /* 0x0000000000017941 */ /* 0x000fea0003800000 */
.L_x_53:
        /* <DEDUP_REMOVED lines=12> */
.L_x_56:
[----:B------:R-:W-:Y:S05]  /*16150*/  BSYNC B1 ;  /* 0x0000000000017941 */ /* 0x000fea0003800000 */
.L_x_55:
        /* <DEDUP_REMOVED lines=12> */
.L_x_58:
[----:B------:R-:W-:Y:S05]  /*16220*/  BSYNC B1 ;  /* 0x0000000000017941 */ /* 0x000fea0003800000 */
.L_x_57:
        /* <DEDUP_REMOVED lines=12> */
.L_x_60:
[----:B------:R-:W-:Y:S05]  /*162f0*/  BSYNC B1 ;  /* 0x0000000000017941 */ /* 0x000fea0003800000 */
.L_x_59:
        /* <DEDUP_REMOVED lines=12> */
.L_x_62:
[----:B------:R-:W-:Y:S05]  /*163c0*/  BSYNC B1 ;  /* 0x0000000000017941 */ /* 0x000fea0003800000 */
.L_x_61:
        /* <DEDUP_REMOVED lines=12> */
.L_x_64:
[----:B------:R-:W-:Y:S05]  /*16490*/  BSYNC B1 ;  /* 0x0000000000017941 */ /* 0x000fea0003800000 */
.L_x_63:
        /* <DEDUP_REMOVED lines=12> */
.L_x_66:
[----:B------:R-:W-:Y:S05]  /*16560*/  BSYNC B1 ;  /* 0x0000000000017941 */ /* 0x000fea0003800000 */
.L_x_65:
        /* <DEDUP_REMOVED lines=12> */
.L_x_68:
[----:B------:R-:W-:Y:S05]  /*16630*/  BSYNC B1 ;  /* 0x0000000000017941 */ /* 0x000fea0003800000 */
.L_x_67:
        /* <DEDUP_REMOVED lines=12> */
.L_x_70:
[----:B------:R-:W-:Y:S05]  /*16700*/  BSYNC B1 ;  /* 0x0000000000017941 */ /* 0x000fea0003800000 */
.L_x_69:
        /* <DEDUP_REMOVED lines=12> */
.L_x_72:
[----:B------:R-:W-:Y:S05]  /*167d0*/  BSYNC B1 ;  /* 0x0000000000017941 */ /* 0x000fea0003800000 */
.L_x_71:
        /* <DEDUP_REMOVED lines=12> */
.L_x_74:
[----:B------:R-:W-:Y:S05]  /*168a0*/  BSYNC B1 ;  /* 0x0000000000017941 */ /* 0x000fea0003800000 */
.L_x_73:
        /* <DEDUP_REMOVED lines=12> */
.L_x_76:
[----:B------:R-:W-:Y:S05]  /*16970*/  BSYNC B1 ;  /* 0x0000000000017941 */ /* 0x000fea0003800000 */
.L_x_75:
        /* <DEDUP_REMOVED lines=12> */
.L_x_78:
[----:B------:R-:W-:Y:S05]  /*16a40*/  BSYNC B1 ;  /* 0x0000000000017941 */ /* 0x000fea0003800000 */
.L_x_77:
        /* <DEDUP_REMOVED lines=12> */
.L_x_80:
[----:B------:R-:W-:Y:S05]  /*16b10*/  BSYNC B1 ;  /* 0x0000000000017941 */ /* 0x000fea0003800000 */
.L_x_79:
        /* <DEDUP_REMOVED lines=12> */
.L_x_82:
[----:B------:R-:W-:Y:S05]  /*16be0*/  BSYNC B1 ;  /* 0x0000000000017941 */ /* 0x000fea0003800000 */
.L_x_81:
        /* <DEDUP_REMOVED lines=12> */
.L_x_84:
[----:B------:R-:W-:Y:S05]  /*16cb0*/  BSYNC B1 ;  /* 0x0000000000017941 */ /* 0x000fea0003800000 */
.L_x_83:
        /* <DEDUP_REMOVED lines=12> */
.L_x_86:
[----:B------:R-:W-:Y:S05]  /*16d80*/  BSYNC B1 ;  /* 0x0000000000017941 */ /* 0x000fea0003800000 */
.L_x_85:
        /* <DEDUP_REMOVED lines=12> */
.L_x_88:
[----:B------:R-:W-:Y:S05]  /*16e50*/  BSYNC B1 ;  /* 0x0000000000017941 */ /* 0x000fea0003800000 */
.L_x_87:
        /* <DEDUP_REMOVED lines=12> */
.L_x_90:
[----:B------:R-:W-:Y:S05]  /*16f20*/  BSYNC B1 ;  /* 0x0000000000017941 */ /* 0x000fea0003800000 */
.L_x_89:
        /* <DEDUP_REMOVED lines=12> */
.L_x_92:
[----:B------:R-:W-:Y:S05]  /*16ff0*/  BSYNC B1 ;  /* 0x0000000000017941 */ /* 0x000fea0003800000 */
.L_x_91:
        /* <DEDUP_REMOVED lines=12> */
.L_x_94:
[----:B------:R-:W-:Y:S05]  /*170c0*/  BSYNC B1 ;  /* 0x0000000000017941 */ /* 0x000fea0003800000 */
.L_x_93:
        /* <DEDUP_REMOVED lines=12> */
.L_x_96:
[----:B------:R-:W-:Y:S05]  /*17190*/  BSYNC B1 ;  /* 0x0000000000017941 */ /* 0x000fea0003800000 */
.L_x_95:
        /* <DEDUP_REMOVED lines=12> */
.L_x_98:
[----:B------:R-:W-:Y:S05]  /*17260*/  BSYNC B1 ;  /* 0x0000000000017941 */ /* 0x000fea0003800000 */
.L_x_97:
        /* <DEDUP_REMOVED lines=12> */
.L_x_100:
[----:B------:R-:W-:Y:S05]  /*17330*/  BSYNC B1 ;  /* 0x0000000000017941 */ /* 0x000fea0003800000 */
.L_x_99:
        /* <DEDUP_REMOVED lines=12> */
.L_x_102:
[----:B------:R-:W-:Y:S05]  /*17400*/  BSYNC B1 ;  /* 0x0000000000017941 */ /* 0x000fea0003800000 */
.L_x_101:
        /* <DEDUP_REMOVED lines=12> */
.L_x_104:
[----:B------:R-:W-:Y:S05]  /*174d0*/  BSYNC B1 ;  /* 0x0000000000017941 */ /* 0x000fea0003800000 */
.L_x_103:
        /* <DEDUP_REMOVED lines=12> */
.L_x_106:
[----:B------:R-:W-:Y:S05]  /*175a0*/  BSYNC B1 ;  /* 0x0000000000017941 */ /* 0x000fea0003800000 */
.L_x_105:
        /* <DEDUP_REMOVED lines=12> */
.L_x_108:
[----:B------:R-:W-:Y:S05]  /*17670*/  BSYNC B1 ;  /* 0x0000000000017941 */ /* 0x000fea0003800000 */
.L_x_107:
        /* <DEDUP_REMOVED lines=12> */
.L_x_110:
[----:B------:R-:W-:Y:S05]  /*17740*/  BSYNC B1 ;  /* 0x0000000000017941 */ /* 0x000fea0003800000 */
.L_x_109:
        /* <DEDUP_REMOVED lines=12> */
.L_x_112:
[----:B------:R-:W-:Y:S05]  /*17810*/  BSYNC B1 ;  /* 0x0000000000017941 */ /* 0x000fea0003800000 */
.L_x_111:
        /* <DEDUP_REMOVED lines=12> */
.L_x_114:
[----:B------:R-:W-:Y:S05]  /*178e0*/  BSYNC B1 ;  /* 0x0000000000017941 */ /* 0x000fea0003800000 */
.L_x_113:
        /* <DEDUP_REMOVED lines=12> */
.L_x_116:
[----:B------:R-:W-:Y:S05]  /*179b0*/  BSYNC B1 ;  /* 0x0000000000017941 */ /* 0x000fea0003800000 */
.L_x_115:
        /* <DEDUP_REMOVED lines=12> */
.L_x_118:
[----:B------:R-:W-:Y:S05]  /*17a80*/  BSYNC B1 ;  /* 0x0000000000017941 */ /* 0x000fea0003800000 */
.L_x_117:
        /* <DEDUP_REMOVED lines=12> */
.L_x_120:
[----:B------:R-:W-:Y:S05]  /*17b50*/  BSYNC B1 ;  /* 0x0000000000017941 */ /* 0x000fea0003800000 */
.L_x_119:
        /* <DEDUP_REMOVED lines=12> */
.L_x_122:
[----:B------:R-:W-:Y:S05]  /*17c20*/  BSYNC B1 ;  /* 0x0000000000017941 */ /* 0x000fea0003800000 */
.L_x_121:
        /* <DEDUP_REMOVED lines=12> */
.L_x_124:
[----:B------:R-:W-:Y:S05]  /*17cf0*/  BSYNC B1 ;  /* 0x0000000000017941 */ /* 0x000fea0003800000 */
.L_x_123:
[----:B-----5:R-:W-:Y:S01]  /*17d00*/  LOP3.LUT R4, R4, 0xff, RZ, 0xc0, !PT ;  /* 0x000000ff04047812 */ /* 0x020fe200078ec0ff */
[----:B------:R-:W-:Y:S01]  /*17d10*/  BSSY B1, `(.L_x_125) ;  /* 0x000000b000017945 */ /* 0x000fe20003800000 */
[----:B------:R-:W-:Y:S02]  /*17d20*/  ISETP.LT.OR P2, PT, R0, 0x52, !P1 ;  /* 0x000000520000780c */ /* 0x000fe40004f41670 */
[----:B------:R-:W-:-:S05]  /*17d30*/  F2FP.F16.E4M3.UNPACK_B R4, R4 ;  /* 0x00000004ff04723e */ /* 0x000fca00020006ff */
[----:B------:R-:W-:-:S05]  /*17d40*/  HADD2.F32 R4, -RZ, R4.H0_H0 ;  /* 0x20000004ff047230 */ /* 0x000fca0000004100 */
[----:B------:R-:W-:-:S04]  /*17d50*/  FMUL R4, R4, UR21 ;  /* 0x0000001504047c20 */ /* 0x000fc80008400000 */
[----:B------:R-:W-:-:S05]  /*17d60*/  FFMA R4, R172, UR20, R4 ;  /* 0x00000014ac047c23 */ /* 0x000fca0008000004 */
[----:B0-----:R-:W-:Y:S02]  /*17d70*/  F2FP.SATFINITE.E4M3.F32.PACK_AB_MERGE_C R5, RZ, R4, RZ ;  /* 0x00000004ff05723e */ /* 0x001fe400048070ff */
[----:B------:R-:W-:-:S03]  /*17d80*/  PRMT R4, RZ, 0x7610, R4 ;  /* 0x00007610ff047816 */ /* 0x000fc60000000004 */
[----:B------:R0:W-:Y:S01]  /*17d90*/  @!P3 STG.E.U8 desc[UR14][R26.64+0x50], R5 ;  /* 0x000050051a00b986 */ /* 0x0001e2000c10110e */
[----:B------:R-:W-:Y:S05]  /*17da0*/  @P2 BRA `(.L_x_126) ;  /* 0x0000000000042947 */ /* 0x000fea0003800000 */
[----:B------:R0:W5:Y:S02]  /*17db0*/  LDG.E.U8 R4, desc[UR14][R2.64+0x51] ;  /* 0x0000510e02047981 */ /* 0x000164000c1e1100 */
.L_x_126:
[----:B------:R-:W-:Y:S05]  /*17dc0*/  BSYNC B1 ;  /* 0x0000000000017941 */ /* 0x000fea0003800000 */
.L_x_125:
        /* <DEDUP_REMOVED lines=12> */
.L_x_128:
[----:B------:R-:W-:Y:S05]  /*17e90*/  BSYNC B1 ;  /* 0x0000000000017941 */ /* 0x000fea0003800000 */
.L_x_127:
        /* <DEDUP_REMOVED lines=12> */
.L_x_130:
[----:B------:R-:W-:Y:S05]  /*17f60*/  BSYNC B1 ;  /* 0x0000000000017941 */ /* 0x000fea0003800000 */
.L_x_129:
        /* <DEDUP_REMOVED lines=12> */
.L_x_132:
[----:B------:R-:W-:Y:S05]  /*18030*/  BSYNC B1 ;  /* 0x0000000000017941 */ /* 0x000fea0003800000 */
.L_x_131:
[----:B-----5:R-:W-:Y:S01]  /*18040*/  LOP3.LUT R4, R4, 0xff, RZ, 0xc0, !PT ;  /* 0x000000ff04047812 */ /* 0x020fe200078ec0ff */
[----:B------:R-:W-:Y:S01]  /*18050*/  BSSY B1, `(.L_x_133) ;  /* 0x000000b000017945 */ /* 0x000fe20003800000 */
[----:B------:R-:W-:Y:S02]  /*18060*/  ISETP.LT.OR P2, PT, R0, 0x5a, !P1 ;  /* 0x0000005a0000780c */ /* 0x000fe40004f41670 */
[----:B------:R-:W-:-:S05]  /*18070*/  F2FP.F16.E4M3.UNPACK_B R4, R4 ;  /* 0x00000004ff04723e */ /* 0x000fca00020006ff */
[----:B------:R-:W-:-:S05]  /*18080*/  HADD2.F32 R4, -RZ, R4.H0_H0 ;  /* 0x20000004ff047230 */ /* 0x000fca0000004100 */
[----:B0-----:R-:W-:Y:S01]  /*18090*/  FMUL R5, R4, UR21 ;  /* 0x0000001504057c20 */ /* 0x001fe20008400000 */
[----:B------:R-:W-:-:S03]  /*180a0*/  PRMT R4, RZ, 0x7610, R4 ;  /* 0x00007610ff047816 */ /* 0x000fc60000000004 */
[----:B------:R-:W-:-:S05]  /*180b0*/  FFMA R5, R176, UR20, R5 ;  /* 0x00000014b0057c23 */ /* 0x000fca0008000005 */
[----:B------:R-:W-:-:S05]  /*180c0*/  F2FP.SATFINITE.E4M3.F32.PACK_AB_MERGE_C R5, RZ, R5, RZ ;  /* 0x00000005ff05723e */ /* 0x000fca00048070ff */
[----:B------:R0:W-:Y:S01]  /*180d0*/  @!P3 STG.E.U8 desc[UR14][R26.64+0x58], R5 ;  /* 0x000058051a00b986 */ /* 0x0001e2000c10110e */
[----:B------:R-:W-:Y:S05]  /*180e0*/  @P2 BRA `(.L_x_134) ;  /* 0x0000000000042947 */ /* 0x000fea0003800000 */
[----:B------:R0:W5:Y:S02]  /*180f0*/  LDG.E.U8 R4, desc[UR14][R2.64+0x59] ;  /* 0x0000590e02047981 */ /* 0x000164000c1e1100 */
.L_x_134:
[----:B------:R-:W-:Y:S05]  /*18100*/  BSYNC B1 ;  /* 0x0000000000017941 */ /* 0x000fea0003800000 */
.L_x_133:
        /* <DEDUP_REMOVED lines=12> */
.L_x_136:
[----:B------:R-:W-:Y:S05]  /*181d0*/  BSYNC B1 ;  /* 0x0000000000017941 */ /* 0x000fea0003800000 */
.L_x_135:
        /* <DEDUP_REMOVED lines=12> */
.L_x_138:
[----:B------:R-:W-:Y:S05]  /*182a0*/  BSYNC B1 ;  /* 0x0000000000017941 */ /* 0x000fea0003800000 */
.L_x_137:
        /* <DEDUP_REMOVED lines=12> */
.L_x_140:
[----:B------:R-:W-:Y:S05]  /*18370*/  BSYNC B1 ;  /* 0x0000000000017941 */ /* 0x000fea0003800000 */
.L_x_139:
        /* <DEDUP_REMOVED lines=12> */
.L_x_142:
[----:B------:R-:W-:Y:S05]  /*18440*/  BSYNC B1 ;  /* 0x0000000000017941 */ /* 0x000fea0003800000 */
.L_x_141:
        /* <DEDUP_REMOVED lines=12> */
.L_x_144:
[----:B------:R-:W-:Y:S05]  /*18510*/  BSYNC B1 ;  /* 0x0000000000017941 */ /* 0x000fea0003800000 */
.L_x_143:
        /* <DEDUP_REMOVED lines=12> */
.L_x_146:
[----:B------:R-:W-:Y:S05]  /*185e0*/  BSYNC B1 ;  /* 0x0000000000017941 */ /* 0x000fea0003800000 */
.L_x_145:
        /* <DEDUP_REMOVED lines=12> */
.L_x_148:
[----:B------:R-:W-:Y:S05]  /*186b0*/  BSYNC B1 ;  /* 0x0000000000017941 */ /* 0x000fea0003800000 */
.L_x_147:
        /* <DEDUP_REMOVED lines=12> */
.L_x_150:
[----:B------:R-:W-:Y:S05]  /*18780*/  BSYNC B1 ;  /* 0x0000000000017941 */ /* 0x000fea0003800000 */
.L_x_149:
        /* <DEDUP_REMOVED lines=12> */
.L_x_152:
[----:B------:R-:W-:Y:S05]  /*18850*/  BSYNC B1 ;  /* 0x0000000000017941 */ /* 0x000fea0003800000 */
.L_x_151:
        /* <DEDUP_REMOVED lines=12> */
.L_x_154:
[----:B------:R-:W-:Y:S05]  /*18920*/  BSYNC B1 ;  /* 0x0000000000017941 */ /* 0x000fea0003800000 */
.L_x_153:
        /* <DEDUP_REMOVED lines=12> */
.L_x_156:
[----:B------:R-:W-:Y:S05]  /*189f0*/  BSYNC B1 ;  /* 0x0000000000017941 */ /* 0x000fea0003800000 */
.L_x_155:
        /* <DEDUP_REMOVED lines=12> */
.L_x_158:
[----:B------:R-:W-:Y:S05]  /*18ac0*/  BSYNC B1 ;  /* 0x0000000000017941 */ /* 0x000fea0003800000 */
.L_x_157:
        /* <DEDUP_REMOVED lines=12> */
.L_x_160:
[----:B------:R-:W-:Y:S05]  /*18b90*/  BSYNC B1 ;  /* 0x0000000000017941 */ /* 0x000fea0003800000 */
.L_x_159:
        /* <DEDUP_REMOVED lines=12> */
.L_x_162:
[----:B------:R-:W-:Y:S05]  /*18c60*/  BSYNC B1 ;  /* 0x0000000000017941 */ /* 0x000fea0003800000 */
.L_x_161:
        /* <DEDUP_REMOVED lines=12> */
.L_x_164:
[----:B------:R-:W-:Y:S05]  /*18d30*/  BSYNC B1 ;  /* 0x0000000000017941 */ /* 0x000fea0003800000 */
.L_x_163:
        /* <DEDUP_REMOVED lines=12> */
.L_x_166:
[----:B------:R-:W-:Y:S05]  /*18e00*/  BSYNC B1 ;  /* 0x0000000000017941 */ /* 0x000fea0003800000 */
.L_x_165:
        /* <DEDUP_REMOVED lines=12> */
.L_x_168:
[----:B------:R-:W-:Y:S05]  /*18ed0*/  BSYNC B1 ;  /* 0x0000000000017941 */ /* 0x000fea0003800000 */
.L_x_167:
        /* <DEDUP_REMOVED lines=12> */
.L_x_170:
[----:B------:R-:W-:Y:S05]  /*18fa0*/  BSYNC B1 ;  /* 0x0000000000017941 */ /* 0x000fea0003800000 */
.L_x_169:
        /* <DEDUP_REMOVED lines=12> */
.L_x_172:
[----:B------:R-:W-:Y:S05]  /*19070*/  BSYNC B1 ;  /* 0x0000000000017941 */ /* 0x000fea0003800000 */
.L_x_171:
        /* <DEDUP_REMOVED lines=12> */
.L_x_174:
[----:B------:R-:W-:Y:S05]  /*19140*/  BSYNC B1 ;  /* 0x0000000000017941 */ /* 0x000fea0003800000 */
.L_x_173:
        /* <DEDUP_REMOVED lines=12> */
.L_x_176:
[----:B------:R-:W-:Y:S05]  /*19210*/  BSYNC B1 ;  /* 0x0000000000017941 */ /* 0x000fea0003800000 */
.L_x_175:
        /* <DEDUP_REMOVED lines=12> */
.L_x_178:
[----:B------:R-:W-:Y:S05]  /*192e0*/  BSYNC B1 ;  /* 0x0000000000017941 */ /* 0x000fea0003800000 */
.L_x_177:
        /* <DEDUP_REMOVED lines=12> */
.L_x_180:
[----:B------:R-:W-:Y:S05]  /*193b0*/  BSYNC B1 ;  /* 0x0000000000017941 */ /* 0x000fea0003800000 */
.L_x_179:
        /* <DEDUP_REMOVED lines=12> */
.L_x_182:
[----:B------:R-:W-:Y:S05]  /*19480*/  BSYNC B1 ;  /* 0x0000000000017941 */ /* 0x000fea0003800000 */
.L_x_181:
        /* <DEDUP_REMOVED lines=12> */
.L_x_184:
[----:B------:R-:W-:Y:S05]  /*19550*/  BSYNC B1 ;  /* 0x0000000000017941 */ /* 0x000fea0003800000 */
.L_x_183:
        /* <DEDUP_REMOVED lines=12> */
.L_x_186:
[----:B------:R-:W-:Y:S05]  /*19620*/  BSYNC B1 ;  /* 0x0000000000017941 */ /* 0x000fea0003800000 */
.L_x_185:
        /* <DEDUP_REMOVED lines=12> */
.L_x_188:
[----:B------:R-:W-:Y:S05]  /*196f0*/  BSYNC B1 ;  /* 0x0000000000017941 */ /* 0x000fea0003800000 */
.L_x_187:
        /* <DEDUP_REMOVED lines=12> */
.L_x_190:
[----:B------:R-:W-:Y:S05]  /*197c0*/  BSYNC B1 ;  /* 0x0000000000017941 */ /* 0x000fea0003800000 */
.L_x_189:
        /* <DEDUP_REMOVED lines=12> */
.L_x_192:
[----:B------:R-:W-:Y:S05]  /*19890*/  BSYNC B1 ;  /* 0x0000000000017941 */ /* 0x000fea0003800000 */
.L_x_191:
        /* <DEDUP_REMOVED lines=12> */
.L_x_194:
[----:B------:R-:W-:Y:S05]  /*19960*/  BSYNC B1 ;  /* 0x0000000000017941 */ /* 0x000fea0003800000 */
.L_x_193:
        /* <DEDUP_REMOVED lines=12> */
.L_x_196:
[----:B------:R-:W-:Y:S05]  /*19a30*/  BSYNC B1 ;  /* 0x0000000000017941 */ /* 0x000fea0003800000 */
.L_x_195:
        /* <DEDUP_REMOVED lines=12> */
.L_x_198:
[----:B------:R-:W-:Y:S05]  /*19b00*/  BSYNC B1 ;  /* 0x0000000000017941 */ /* 0x000fea0003800000 */
.L_x_197:
        /* <DEDUP_REMOVED lines=12> */
.L_x_200:
[----:B------:R-:W-:Y:S05]  /*19bd0*/  BSYNC B1 ;  /* 0x0000000000017941 */ /* 0x000fea0003800000 */
.L_x_199:
        /* <DEDUP_REMOVED lines=12> */
.L_x_202:
[----:B------:R-:W-:Y:S05]  /*19ca0*/  BSYNC B1 ;  /* 0x0000000000017941 */ /* 0x000fea0003800000 */
.L_x_201:
        /* <DEDUP_REMOVED lines=12> */
.L_x_204:
[----:B------:R-:W-:Y:S05]  /*19d70*/  BSYNC B1 ;  /* 0x0000000000017941 */ /* 0x000fea0003800000 */
.L_x_203:
        /* <DEDUP_REMOVED lines=12> */
.L_x_206:
[----:B------:R-:W-:Y:S05]  /*19e40*/  BSYNC B1 ;  /* 0x0000000000017941 */ /* 0x000fea0003800000 */
.L_x_205:
        /* <DEDUP_REMOVED lines=12> */
.L_x_208:
[----:B------:R-:W-:Y:S05]  /*19f10*/  BSYNC B1 ;  /* 0x0000000000017941 */ /* 0x000fea0003800000 */
.L_x_207:
        /* <DEDUP_REMOVED lines=12> */
.L_x_210:
[----:B------:R-:W-:Y:S05]  /*19fe0*/  BSYNC B1 ;  /* 0x0000000000017941 */ /* 0x000fea0003800000 */
.L_x_209:
        /* <DEDUP_REMOVED lines=12> */
.L_x_212:
[----:B------:R-:W-:Y:S05]  /*1a0b0*/  BSYNC B1 ;  /* 0x0000000000017941 */ /* 0x000fea0003800000 */
.L_x_211:
        /* <DEDUP_REMOVED lines=12> */
.L_x_214:
[----:B------:R-:W-:Y:S05]  /*1a180*/  BSYNC B1 ;  /* 0x0000000000017941 */ /* 0x000fea0003800000 */
.L_x_213:
        /* <DEDUP_REMOVED lines=12> */
.L_x_216:
[----:B------:R-:W-:Y:S05]  /*1a250*/  BSYNC B1 ;  /* 0x0000000000017941 */ /* 0x000fea0003800000 */
.L_x_215:
        /* <DEDUP_REMOVED lines=12> */
.L_x_218:
[----:B------:R-:W-:Y:S05]  /*1a320*/  BSYNC B1 ;  /* 0x0000000000017941 */ /* 0x000fea0003800000 */
.L_x_217:
        /* <DEDUP_REMOVED lines=12> */
.L_x_220:
[----:B------:R-:W-:Y:S05]  /*1a3f0*/  BSYNC B1 ;  /* 0x0000000000017941 */ /* 0x000fea0003800000 */
.L_x_219:
        /* <DEDUP_REMOVED lines=12> */
.L_x_222:
[----:B------:R-:W-:Y:S05]  /*1a4c0*/  BSYNC B1 ;  /* 0x0000000000017941 */ /* 0x000fea0003800000 */
.L_x_221:
        /* <DEDUP_REMOVED lines=12> */
.L_x_224:
[----:B------:R-:W-:Y:S05]  /*1a590*/  BSYNC B1 ;  /* 0x0000000000017941 */ /* 0x000fea0003800000 */
.L_x_223:
        /* <DEDUP_REMOVED lines=12> */
.L_x_226:
[----:B------:R-:W-:Y:S05]  /*1a660*/  BSYNC B1 ;  /* 0x0000000000017941 */ /* 0x000fea0003800000 */
.L_x_225:
        /* <DEDUP_REMOVED lines=12> */
.L_x_228:
[----:B------:R-:W-:Y:S05]  /*1a730*/  BSYNC B1 ;  /* 0x0000000000017941 */ /* 0x000fea0003800000 */
.L_x_227:
        /* <DEDUP_REMOVED lines=12> */
.L_x_230:
[----:B------:R-:W-:Y:S05]  /*1a800*/  BSYNC B1 ;  /* 0x0000000000017941 */ /* 0x000fea0003800000 */
.L_x_229:
        /* <DEDUP_REMOVED lines=12> */
.L_x_232:
[----:B------:R-:W-:Y:S05]  /*1a8d0*/  BSYNC B1 ;  /* 0x0000000000017941 */ /* 0x000fea0003800000 */
.L_x_231:
        /* <DEDUP_REMOVED lines=12> */
.L_x_234:
[----:B------:R-:W-:Y:S05]  /*1a9a0*/  BSYNC B1 ;  /* 0x0000000000017941 */ /* 0x000fea0003800000 */
.L_x_233:
        /* <DEDUP_REMOVED lines=12> */
.L_x_236:
[----:B------:R-:W-:Y:S05]  /*1aa70*/  BSYNC B1 ;  /* 0x0000000000017941 */ /* 0x000fea0003800000 */
.L_x_235:
        /* <DEDUP_REMOVED lines=12> */
.L_x_238:
[----:B------:R-:W-:Y:S05]  /*1ab40*/  BSYNC B1 ;  /* 0x0000000000017941 */ /* 0x000fea0003800000 */
.L_x_237:
        /* <DEDUP_REMOVED lines=12> */
.L_x_240:
[----:B------:R-:W-:Y:S05]  /*1ac10*/  BSYNC B1 ;  /* 0x0000000000017941 */ /* 0x000fea0003800000 */
.L_x_239:
        /* <DEDUP_REMOVED lines=12> */
.L_x_242:
[----:B------:R-:W-:Y:S05]  /*1ace0*/  BSYNC B1 ;  /* 0x0000000000017941 */ /* 0x000fea0003800000 */
.L_x_241:
        /* <DEDUP_REMOVED lines=12> */
.L_x_244:
[----:B------:R-:W-:Y:S05]  /*1adb0*/  BSYNC B1 ;  /* 0x0000000000017941 */ /* 0x000fea0003800000 */
.L_x_243:
        /* <DEDUP_REMOVED lines=12> */
.L_x_246:
[----:B------:R-:W-:Y:S05]  /*1ae80*/  BSYNC B1 ;  /* 0x0000000000017941 */ /* 0x000fea0003800000 */
.L_x_245:
        /* <DEDUP_REMOVED lines=12> */
.L_x_248:
[----:B------:R-:W-:Y:S05]  /*1af50*/  BSYNC B1 ;  /* 0x0000000000017941 */ /* 0x000fea0003800000 */
.L_x_247:
        /* <DEDUP_REMOVED lines=12> */
.L_x_250:
[----:B------:R-:W-:Y:S05]  /*1b020*/  BSYNC B1 ;  /* 0x0000000000017941 */ /* 0x000fea0003800000 */
.L_x_249:
        /* <DEDUP_REMOVED lines=12> */
.L_x_252:
[----:B------:R-:W-:Y:S05]  /*1b0f0*/  BSYNC B1 ;  /* 0x0000000000017941 */ /* 0x000fea0003800000 */
.L_x_251:
        /* <DEDUP_REMOVED lines=12> */
.L_x_254:
[----:B------:R-:W-:Y:S05]  /*1b1c0*/  BSYNC B1 ;  /* 0x0000000000017941 */ /* 0x000fea0003800000 */
.L_x_253:
        /* <DEDUP_REMOVED lines=12> */
.L_x_256:
[----:B------:R-:W-:Y:S05]  /*1b290*/  BSYNC B1 ;  /* 0x0000000000017941 */ /* 0x000fea0003800000 */
.L_x_255:
[----:B0-----:R-:W2:Y:S01]  /*1b2a0*/  LDL.LU R5, [R1+0x200] ;  /* 0x0002000001057983 */ /* 0x001ea20000300800 */
[----:B-----5:R-:W-:Y:S01]  /*1b2b0*/  LOP3.LUT R4, R4, 0xff, RZ, 0xc0, !PT ;  /* 0x000000ff04047812 */ /* 0x020fe200078ec0ff */
[----:B------:R-:W-:Y:S01]  /*1b2c0*/  BSSY B1, `(.L_x_257) ;  /* 0x000000b000017945 */ /* 0x000fe20003800000 */
[----:B------:R-:W-:Y:S02]  /*1b2d0*/  ISETP.LT.OR P2, PT, R0, 0xda, !P0 ;  /* 0x000000da0000780c */ /* 0x000fe40004741670 */
[----:B------:R-:W-:-:S05]  /*1b2e0*/  F2FP.F16.E4M3.UNPACK_B R4, R4 ;  /* 0x00000004ff04723e */ /* 0x000fca00020006ff */
[----:B------:R-:W-:-:S05]  /*1b2f0*/  HADD2.F32 R4, -RZ, R4.H0_H0 ;  /* 0x20000004ff047230 */ /* 0x000fca0000004100 */
[----:B------:R-:W-:-:S04]  /*1b300*/  FMUL R4, R4, UR21 ;  /* 0x0000001504047c20 */ /* 0x000fc80008400000 */
[----:B--2---:R-:W-:-:S05]  /*1b310*/  FFMA R4, R5, UR20, R4 ;  /* 0x0000001405047c23 */ /* 0x004fca0008000004 */
[----:B------:R-:W-:Y:S02]  /*1b320*/  F2FP.SATFINITE.E4M3.F32.PACK_AB_MERGE_C R5, RZ, R4, RZ ;  /* 0x00000004ff05723e */ /* 0x000fe400048070ff */
[----:B------:R-:W-:-:S03]  /*1b330*/  PRMT R4, RZ, 0x7610, R4 ;  /* 0x00007610ff047816 */ /* 0x000fc60000000004 */
[----:B------:R0:W-:Y:S01]  /*1b340*/  @!P3 STG.E.U8 desc[UR14][R24.64+0xd8], R5 ;  /* 0x0000d8051800b986 */ /* 0x0001e2000c10110e */
[----:B------:R-:W-:Y:S05]  /*1b350*/  @P2 BRA `(.L_x_258) ;  /* 0x0000000000042947 */ /* 0x000fea0003800000 */
[----:B------:R2:W5:Y:S02]  /*1b360*/  LDG.E.U8 R4, desc[UR14][R32.64+0xd9] ;  /* 0x0000d90e20047981 */ /* 0x000564000c1e1100 */
.L_x_258:
[----:B------:R-:W-:Y:S05]  /*1b370*/  BSYNC B1 ;  /* 0x0000000000017941 */ /* 0x000fea0003800000 */
.L_x_257:
[----:B0-----:R-:W3:Y:S01]  /*1b380*/  LDL.LU R5, [R1+0x204] ;  /* 0x0002040001057983 */ /* 0x001ee20000300800 */
[----:B-----5:R-:W-:Y:S01]  /*1b390*/  LOP3.LUT R4, R4, 0xff, RZ, 0xc0, !PT ;  /* 0x000000ff04047812 */ /* 0x020fe200078ec0ff */
[----:B------:R-:W-:Y:S01]  /*1b3a0*/  BSSY B1, `(.L_x_259) ;  /* 0x000000b000017945 */ /* 0x000fe20003800000 */
[----:B------:R-:W-:Y:S02]  /*1b3b0*/  ISETP.LT.OR P3, PT, R0, 0xd9, !P1 ;  /* 0x000000d90000780c */ /* 0x000fe40004f61670 */
[----:B------:R-:W-:-:S05]  /*1b3c0*/  F2FP.F16.E4M3.UNPACK_B R4, R4 ;  /* 0x00000004ff04723e */ /* 0x000fca00020006ff */
[----:B------:R-:W-:-:S05]  /*1b3d0*/  HADD2.F32 R4, -RZ, R4.H0_H0 ;  /* 0x20000004ff047230 */ /* 0x000fca0000004100 */
[----:B------:R-:W-:-:S04]  /*1b3e0*/  FMUL R4, R4, UR21 ;  /* 0x0000001504047c20 */ /* 0x000fc80008400000 */
[----:B---3--:R-:W-:-:S05]  /*1b3f0*/  FFMA R4, R5, UR20, R4 ;  /* 0x0000001405047c23 */ /* 0x008fca0008000004 */
[----:B------:R-:W-:Y:S02]  /*1b400*/  F2FP.SATFINITE.E4M3.F32.PACK_AB_MERGE_C R5, RZ, R4, RZ ;  /* 0x00000004ff05723e */ /* 0x000fe400048070ff */
[----:B------:R-:W-:-:S03]  /*1b410*/  PRMT R4, RZ, 0x7610, R4 ;  /* 0x00007610ff047816 */ /* 0x000fc60000000004 */
[----:B------:R0:W-:Y:S01]  /*1b420*/  @!P2 STG.E.U8 desc[UR14][R24.64+0xd9], R5 ;  /* 0x0000d9051800a986 */ /* 0x0001e2000c10110e */
[----:B------:R-:W-:Y:S05]  /*1b430*/  @P3 BRA `(.L_x_260) ;  /* 0x0000000000043947 */ /* 0x000fea0003800000 */
[----:B------:R3:W5:Y:S02]  /*1b440*/  LDG.E.U8 R4, desc[UR14][R2.64+0xd8] ;  /* 0x0000d80e02047981 */ /* 0x000764000c1e1100 */
.L_x_260:
[----:B------:R-:W-:Y:S05]  /*1b450*/  BSYNC B1 ;  /* 0x0000000000017941 */ /* 0x000fea0003800000 */
.L_x_259:
        /* <DEDUP_REMOVED lines=13> */
.L_x_262:
[----:B------:R-:W-:Y:S05]  /*1b530*/  BSYNC B1 ;  /* 0x0000000000017941 */ /* 0x000fea0003800000 */
.L_x_261:
        /* <DEDUP_REMOVED lines=13> */
.L_x_264:
[----:B------:R-:W-:Y:S05]  /*1b610*/  BSYNC B1 ;  /* 0x0000000000017941 */ /* 0x000fea0003800000 */
.L_x_263:
        /* <DEDUP_REMOVED lines=13> */
.L_x_266:
[----:B------:R-:W-:Y:S05]  /*1b6f0*/  BSYNC B1 ;  /* 0x0000000000017941 */ /* 0x000fea0003800000 */
.L_x_265:
        /* <DEDUP_REMOVED lines=13> */
.L_x_268:
[----:B------:R-:W-:Y:S05]  /*1b7d0*/  BSYNC B1 ;  /* 0x0000000000017941 */ /* 0x000fea0003800000 */
.L_x_267:
        /* <DEDUP_REMOVED lines=13> */
.L_x_270:
[----:B------:R-:W-:Y:S05]  /*1b8b0*/  BSYNC B1 ;  /* 0x0000000000017941 */ /* 0x000fea0003800000 */
.L_x_269:
        /* <DEDUP_REMOVED lines=13> */
.L_x_272:
[----:B------:R-:W-:Y:S05]  /*1b990*/  BSYNC B1 ;  /* 0x0000000000017941 */ /* 0x000fea0003800000 */
.L_x_271:
        /* <DEDUP_REMOVED lines=13> */
.L_x_274:
[----:B------:R-:W-:Y:S05]  /*1ba70*/  BSYNC B1 ;  /* 0x0000000000017941 */ /* 0x000fea0003800000 */
.L_x_273:
        /* <DEDUP_REMOVED lines=13> */
.L_x_276:
[----:B------:R-:W-:Y:S05]  /*1bb50*/  BSYNC B1 ;  /* 0x0000000000017941 */ /* 0x000fea0003800000 */
.L_x_275:
        /* <DEDUP_REMOVED lines=13> */
.L_x_278:
[----:B------:R-:W-:Y:S05]  /*1bc30*/  BSYNC B1 ;  /* 0x0000000000017941 */ /* 0x000fea0003800000 */
.L_x_277:
        /* <DEDUP_REMOVED lines=13> */
.L_x_280:
[----:B------:R-:W-:Y:S05]  /*1bd10*/  BSYNC B1 ;  /* 0x0000000000017941 */ /* 0x000fea0003800000 */
.L_x_279:
        /* <DEDUP_REMOVED lines=13> */
.L_x_282:
[----:B------:R-:W-:Y:S05]  /*1bdf0*/  BSYNC B1 ;  /* 0x0000000000017941 */ /* 0x000fea0003800000 */
.L_x_281:
        /* <DEDUP_REMOVED lines=13> */
.L_x_284:
[----:B------:R-:W-:Y:S05]  /*1bed0*/  BSYNC B1 ;  /* 0x0000000000017941 */ /* 0x000fea0003800000 */
.L_x_283:
        /* <DEDUP_REMOVED lines=13> */
.L_x_286:
[----:B------:R-:W-:Y:S05]  /*1bfb0*/  BSYNC B1 ;  /* 0x0000000000017941 */ /* 0x000fea0003800000 */
.L_x_285:
        /* <DEDUP_REMOVED lines=13> */
.L_x_288:
[----:B------:R-:W-:Y:S05]  /*1c090*/  BSYNC B1 ;  /* 0x0000000000017941 */ /* 0x000fea0003800000 */
.L_x_287:
        /* <DEDUP_REMOVED lines=13> */
.L_x_290:
[----:B------:R-:W-:Y:S05]  /*1c170*/  BSYNC B1 ;  /* 0x0000000000017941 */ /* 0x000fea0003800000 */
.L_x_289:
        /* <DEDUP_REMOVED lines=13> */
.L_x_292:
[----:B------:R-:W-:Y:S05]  /*1c250*/  BSYNC B1 ;  /* 0x0000000000017941 */ /* 0x000fea0003800000 */
.L_x_291:
        /* <DEDUP_REMOVED lines=13> */
.L_x_294:
[----:B------:R-:W-:Y:S05]  /*1c330*/  BSYNC B1 ;  /* 0x0000000000017941 */ /* 0x000fea0003800000 */
.L_x_293:
[----:B------:R-:W2:Y:S01]  /*1c340*/  LDL.LU R7, [R1+0x24c] ;  /* 0x00024c0001077983 */ /* 0x000ea20000300800 */
[----:B-----5:R-:W-:Y:S01]  /*1c350*/  LOP3.LUT R4, R4, 0xff, RZ, 0xc0, !PT ;  /* 0x000000ff04047812 */ /* 0x020fe200078ec0ff */
[----:B------:R-:W-:Y:S01]  /*1c360*/  BSSY B1, `(.L_x_295) ;  /* 0x0000013000017945 */ /* 0x000fe20003800000 */
[----:B0-----:R-:W-:Y:S02]  /*1c370*/  IADD3 R5, P0, R35, 0x80, RZ ;  /* 0x0000008023057810 */ /* 0x001fe40007f1e0ff */
[----:B------:R-:W-:-:S03]  /*1c380*/  F2FP.F16.E4M3.UNPACK_B R4, R4 ;  /* 0x00000004ff04723e */ /* 0x000fc600020006ff */
[----:B--234-:R-:W-:Y:S01]  /*1c390*/  IMAD.X R2, RZ, RZ, R37, P0 ;  /* 0x000000ffff027224 */ /* 0x01cfe200000e0625 */
[----:B------:R-:W-:Y:S01]  /*1c3a0*/  ISETP.GE.AND P0, PT, R34, 0x81, PT ;  /* 0x000000812200780c */ /* 0x000fe20003f06270 */
[----:B------:R-:W-:Y:S02]  /*1c3b0*/  HADD2.F32 R4, -RZ, R4.H0_H0 ;  /* 0x20000004ff047230 */ /* 0x000fe40000004100 */
[----:B------:R-:W-:Y:S01]  /*1c3c0*/  IMAD R6, R2, UR6, RZ ;  /* 0x0000000602067c24 */ /* 0x000fe2000f8e02ff */
[----:B------:R-:W-:Y:S01]  /*1c3d0*/  ISETP.LT.OR P3, PT, R0, 0x1, !P0 ;  /* 0x000000010000780c */ /* 0x000fe20004761670 */
[----:B------:R-:W-:-:S04]  /*1c3e0*/  IMAD.WIDE.U32 R2, R5, UR6, R38 ;  /* 0x0000000605027c25 */ /* 0x000fc8000f8e0026 */
[----:B------:R-:W-:Y:S01]  /*1c3f0*/  FMUL R4, R4, UR21 ;  /* 0x0000001504047c20 */ /* 0x000fe20008400000 */
[----:B------:R-:W-:Y:S01]  /*1c400*/  IMAD R5, R5, UR7, R6 ;  /* 0x0000000705057c24 */ /* 0x000fe2000f8e0206 */
[----:B------:R-:W-:-:S04]  /*1c410*/  IADD3 R2, P2, R2, UR8, RZ ;  /* 0x0000000802027c10 */ /* 0x000fc8000ff5e0ff */
[----:B------:R-:W-:Y:S01]  /*1c420*/  IADD3.X R3, R3, UR9, R5, P2, !PT ;  /* 0x0000000903037c10 */ /* 0x000fe200097fe405 */
[----:B------:R-:W-:-:S05]  /*1c430*/  FFMA R4, R7, UR20, R4 ;  /* 0x0000001407047c23 */ /* 0x000fca0008000004 */
[----:B------:R-:W-:Y:S02]  /*1c440*/  F2FP.SATFINITE.E4M3.F32.PACK_AB_MERGE_C R7, RZ, R4, RZ ;  /* 0x00000004ff07723e */ /* 0x000fe400048070ff */
[----:B------:R-:W-:-:S03]  /*1c450*/  PRMT R4, RZ, 0x7610, R4 ;  /* 0x00007610ff047816 */ /* 0x000fc60000000004 */
[----:B------:R0:W-:Y:S01]  /*1c460*/  @!P1 STG.E.U8 desc[UR14][R26.64+0xf9], R7 ;  /* 0x0000f9071a009986 */ /* 0x0001e2000c10110e */
[----:B------:R-:W-:Y:S05]  /*1c470*/  @P3 BRA `(.L_x_296) ;  /* 0x0000000000043947 */ /* 0x000fea0003800000 */
[----:B------:R2:W5:Y:S02]  /*1c480*/  LDG.E.U8 R4, desc[UR14][R2.64] ;  /* 0x0000000e02047981 */ /* 0x000564000c1e1100 */
.L_x_296:
[----:B------:R-:W-:Y:S05]  /*1c490*/  BSYNC B1 ;  /* 0x0000000000017941 */ /* 0x000fea0003800000 */
.L_x_295:
[----:B------:R-:W3:Y:S01]  /*1c4a0*/  LDL.LU R5, [R1+0x250] ;  /* 0x0002500001057983 */ /* 0x000ee20000300800 */
        /* <DEDUP_REMOVED lines=12> */
.L_x_298:
[----:B------:R-:W-:Y:S05]  /*1c570*/  BSYNC B1 ;  /* 0x0000000000017941 */ /* 0x000fea0003800000 */
.L_x_297:
[----:B---3--:R-:W3:Y:S01]  /*1c580*/  LDL.LU R5, [R1+0x254] ;  /* 0x0002540001057983 */ /* 0x008ee20000300800 */
[----:B-----5:R-:W-:Y:S01]  /*1c590*/  LOP3.LUT R4, R4, 0xff, RZ, 0xc0, !PT ;  /* 0x000000ff04047812 */ /* 0x020fe200078ec0ff */
[----:B------:R-:W-:Y:S01]  /*1c5a0*/  BSSY B1, `(.L_x_299) ;  /* 0x0000013000017945 */ /* 0x000fe20003800000 */
[----:B------:R-:W-:Y:S02]  /*1c5b0*/  IADD3 R35, P1, R35, 0x88, RZ ;  /* 0x0000008823237810 */ /* 0x000fe40007f3e0ff */
[----:B------:R-:W-:Y:S02]  /*1c5c0*/  F2FP.F16.E4M3.UNPACK_B R4, R4 ;  /* 0x00000004ff04723e */ /* 0x000fe400020006ff */
[----:B------:R-:W-:Y:S01]  /*1c5d0*/  PRMT R6, RZ, 0x7610, R6 ;  /* 0x00007610ff067816 */ /* 0x000fe20000000006 */
[----:B------:R-:W-:Y:S01]  /*1c5e0*/  IMAD.X R36, RZ, RZ, R37, P1 ;  /* 0x000000ffff247224 */ /* 0x000fe200008e0625 */
[----:B------:R-:W-:Y:S01]  /*1c5f0*/  ISETP.GE.AND P1, PT, R34, 0x89, PT ;  /* 0x000000892200780c */ /* 0x000fe20003f26270 */
[----:B------:R-:W-:-:S02]  /*1c600*/  HADD2.F32 R4, -RZ, R4.H0_H0 ;  /* 0x20000004ff047230 */ /* 0x000fc40000004100 */
[----:B------:R-:W-:Y:S01]  /*1c610*/  IMAD R36, R36, UR6, RZ ;  /* 0x0000000624247c24 */ /* 0x000fe2000f8e02ff */
[----:B------:R-:W-:Y:S01]  /*1c620*/  ISETP.LT.OR P5, PT, R0, 0x1, !P1 ;  /* 0x000000010000780c */ /* 0x000fe20004fa1670 */
[----:B------:R-:W-:-:S04]  /*1c630*/  IMAD.WIDE.U32 R38, R35, UR6, R38 ;  /* 0x0000000623267c25 */ /* 0x000fc8000f8e0026 */
[----:B------:R-:W-:Y:S01]  /*1c640*/  FMUL R4, R4, UR21 ;  /* 0x0000001504047c20 */ /* 0x000fe20008400000 */
[----:B------:R-:W-:-:S03]  /*1c650*/  IMAD R35, R35, UR7, R36 ;  /* 0x0000000723237c24 */ /* 0x000fc6000f8e0224 */
[----:B---3--:R-:W-:Y:S01]  /*1c660*/  FFMA R5, R5, UR20, R4 ;  /* 0x0000001405057c23 */ /* 0x008fe20008000004 */
[----:B------:R-:W-:-:S04]  /*1c670*/  IADD3 R4, P3, R38, UR8, RZ ;  /* 0x0000000826047c10 */ /* 0x000fc8000ff7e0ff */
[----:B0-----:R-:W-:Y:S02]  /*1c680*/  F2FP.SATFINITE.E4M3.F32.PACK_AB_MERGE_C R7, RZ, R5, RZ ;  /* 0x00000005ff07723e */ /* 0x001fe400048070ff */
[----:B------:R-:W-:-:S03]  /*1c690*/  IADD3.X R5, R39, UR9, R35, P3, !PT ;  /* 0x0000000927057c10 */ /* 0x000fc60009ffe423 */
[----:B------:R0:W-:Y:S01]  /*1c6a0*/  @!P2 STG.E.U8 desc[UR14][R30.64+0x1], R7 ;  /* 0x000001071e00a986 */ /* 0x0001e2000c10110e */
[----:B------:R-:W-:Y:S05]  /*1c6b0*/  @P5 BRA `(.L_x_300) ;  /* 0x0000000000045947 */ /* 0x000fea0003800000 */
[----:B------:R3:W5:Y:S02]  /*1c6c0*/  LDG.E.U8 R6, desc[UR14][R4.64] ;  /* 0x0000000e04067981 */ /* 0x000764000c1e1100 */
.L_x_300:
[----:B------:R-:W-:Y:S05]  /*1c6d0*/  BSYNC B1 ;  /* 0x0000000000017941 */ /* 0x000fea0003800000 */
.L_x_299:
        /* <DEDUP_REMOVED lines=13> */
.L_x_302:
[----:B------:R-:W-:Y:S05]  /*1c7b0*/  BSYNC B1 ;  /* 0x0000000000017941 */ /* 0x000fea0003800000 */
.L_x_301:
        /* <DEDUP_REMOVED lines=13> */
.L_x_304:
[----:B------:R-:W-:Y:S05]  /*1c890*/  BSYNC B1 ;  /* 0x0000000000017941 */ /* 0x000fea0003800000 */
.L_x_303:
        /* <DEDUP_REMOVED lines=13> */
.L_x_306:
[----:B------:R-:W-:Y:S05]  /*1c970*/  BSYNC B1 ;  /* 0x0000000000017941 */ /* 0x000fea0003800000 */
.L_x_305:
        /* <DEDUP_REMOVED lines=13> */
.L_x_308:
[----:B------:R-:W-:Y:S05]  /*1ca50*/  BSYNC B1 ;  /* 0x0000000000017941 */ /* 0x000fea0003800000 */
.L_x_307:
        /* <DEDUP_REMOVED lines=13> */
.L_x_310:
[----:B------:R-:W-:Y:S05]  /*1cb30*/  BSYNC B1 ;  /* 0x0000000000017941 */ /* 0x000fea0003800000 */
.L_x_309:
        /* <DEDUP_REMOVED lines=13> */
.L_x_312:
[----:B------:R-:W-:Y:S05]  /*1cc10*/  BSYNC B1 ;  /* 0x0000000000017941 */ /* 0x000fea0003800000 */
.L_x_311:
        /* <DEDUP_REMOVED lines=13> */
.L_x_314:
[----:B------:R-:W-:Y:S05]  /*1ccf0*/  BSYNC B1 ;  /* 0x0000000000017941 */ /* 0x000fea0003800000 */
.L_x_313:
        /* <DEDUP_REMOVED lines=13> */
.L_x_316:
[----:B------:R-:W-:Y:S05]  /*1cdd0*/  BSYNC B1 ;  /* 0x0000000000017941 */ /* 0x000fea0003800000 */
.L_x_315:
        /* <DEDUP_REMOVED lines=13> */
.L_x_318:
[----:B------:R-:W-:Y:S05]  /*1ceb0*/  BSYNC B1 ;  /* 0x0000000000017941 */ /* 0x000fea0003800000 */
.L_x_317:
        /* <DEDUP_REMOVED lines=13> */
.L_x_320:
[----:B------:R-:W-:Y:S05]  /*1cf90*/  BSYNC B1 ;  /* 0x0000000000017941 */ /* 0x000fea0003800000 */
.L_x_319:
        /* <DEDUP_REMOVED lines=13> */
.L_x_322:
[----:B------:R-:W-:Y:S05]  /*1d070*/  BSYNC B1 ;  /* 0x0000000000017941 */ /* 0x000fea0003800000 */
.L_x_321:
        /* <DEDUP_REMOVED lines=13> */
.L_x_324:
[----:B------:R-:W-:Y:S05]  /*1d150*/  BSYNC B1 ;  /* 0x0000000000017941 */ /* 0x000fea0003800000 */
.L_x_323:
        /* <DEDUP_REMOVED lines=13> */
.L_x_326:
[----:B------:R-:W-:Y:S05]  /*1d230*/  BSYNC B1 ;  /* 0x0000000000017941 */ /* 0x000fea0003800000 */
.L_x_325:
        /* <DEDUP_REMOVED lines=13> */
.L_x_328:
[----:B------:R-:W-:Y:S05]  /*1d310*/  BSYNC B1 ;  /* 0x0000000000017941 */ /* 0x000fea0003800000 */
.L_x_327:
        /* <DEDUP_REMOVED lines=13> */
.L_x_330:
[----:B------:R-:W-:Y:S05]  /*1d3f0*/  BSYNC B1 ;  /* 0x0000000000017941 */ /* 0x000fea0003800000 */
.L_x_329:
        /* <DEDUP_REMOVED lines=13> */
.L_x_332:
[----:B------:R-:W-:Y:S05]  /*1d4d0*/  BSYNC B1 ;  /* 0x0000000000017941 */ /* 0x000fea0003800000 */
.L_x_331:
        /* <DEDUP_REMOVED lines=13> */
.L_x_334:
[----:B------:R-:W-:Y:S05]  /*1d5b0*/  BSYNC B1 ;  /* 0x0000000000017941 */ /* 0x000fea0003800000 */
.L_x_333:
        /* <DEDUP_REMOVED lines=13> */
.L_x_336:
[----:B------:R-:W-:Y:S05]  /*1d690*/  BSYNC B1 ;  /* 0x0000000000017941 */ /* 0x000fea0003800000 */
.L_x_335:
        /* <DEDUP_REMOVED lines=13> */
.L_x_338:
[----:B------:R-:W-:Y:S05]  /*1d770*/  BSYNC B1 ;  /* 0x0000000000017941 */ /* 0x000fea0003800000 */
.L_x_337:
        /* <DEDUP_REMOVED lines=13> */
.L_x_340:
[----:B------:R-:W-:Y:S05]  /*1d850*/  BSYNC B1 ;  /* 0x0000000000017941 */ /* 0x000fea0003800000 */
.L_x_339:
        /* <DEDUP_REMOVED lines=13> */
.L_x_342:
[----:B------:R-:W-:Y:S05]  /*1d930*/  BSYNC B1 ;  /* 0x0000000000017941 */ /* 0x000fea0003800000 */
.L_x_341:
        /* <DEDUP_REMOVED lines=13> */
.L_x_344:
[----:B------:R-:W-:Y:S05]  /*1da10*/  BSYNC B1 ;  /* 0x0000000000017941 */ /* 0x000fea0003800000 */
.L_x_343:
        /* <DEDUP_REMOVED lines=13> */
.L_x_346:
[----:B------:R-:W-:Y:S05]  /*1daf0*/  BSYNC B1 ;  /* 0x0000000000017941 */ /* 0x000fea0003800000 */
.L_x_345:
        /* <DEDUP_REMOVED lines=13> */
.L_x_348:
[----:B------:R-:W-:Y:S05]  /*1dbd0*/  BSYNC B1 ;  /* 0x0000000000017941 */ /* 0x000fea0003800000 */
.L_x_347:
        /* <DEDUP_REMOVED lines=13> */
.L_x_350:
[----:B------:R-:W-:Y:S05]  /*1dcb0*/  BSYNC B1 ;  /* 0x0000000000017941 */ /* 0x000fea0003800000 */
.L_x_349:
        /* <DEDUP_REMOVED lines=13> */
.L_x_352:
[----:B------:R-:W-:Y:S05]  /*1dd90*/  BSYNC B1 ;  /* 0x0000000000017941 */ /* 0x000fea0003800000 */
.L_x_351:
        /* <DEDUP_REMOVED lines=13> */
.L_x_354:
[----:B------:R-:W-:Y:S05]  /*1de70*/  BSYNC B1 ;  /* 0x0000000000017941 */ /* 0x000fea0003800000 */
.L_x_353:
        /* <DEDUP_REMOVED lines=13> */
.L_x_356:
[----:B------:R-:W-:Y:S05]  /*1df50*/  BSYNC B1 ;  /* 0x0000000000017941 */ /* 0x000fea0003800000 */
.L_x_355:
        /* <DEDUP_REMOVED lines=13> */
.L_x_358:
[----:B------:R-:W-:Y:S05]  /*1e030*/  BSYNC B1 ;  /* 0x0000000000017941 */ /* 0x000fea0003800000 */
.L_x_357:
        /* <DEDUP_REMOVED lines=13> */
.L_x_360:
[----:B------:R-:W-:Y:S05]  /*1e110*/  BSYNC B1 ;  /* 0x0000000000017941 */ /* 0x000fea0003800000 */
.L_x_359:
        /* <DEDUP_REMOVED lines=13> */
.L_x_362:
[----:B------:R-:W-:Y:S05]  /*1e1f0*/  BSYNC B1 ;  /* 0x0000000000017941 */ /* 0x000fea0003800000 */
.L_x_361:
        /* <DEDUP_REMOVED lines=13> */
.L_x_364:
[----:B------:R-:W-:Y:S05]  /*1e2d0*/  BSYNC B1 ;  /* 0x0000000000017941 */ /* 0x000fea0003800000 */
.L_x_363:
        /* <DEDUP_REMOVED lines=13> */
.L_x_366:
[----:B------:R-:W-:Y:S05]  /*1e3b0*/  BSYNC B1 ;  /* 0x0000000000017941 */ /* 0x000fea0003800000 */
.L_x_365:
        /* <DEDUP_REMOVED lines=13> */
.L_x_368:
[----:B------:R-:W-:Y:S05]  /*1e490*/  BSYNC B1 ;  /* 0x0000000000017941 */ /* 0x000fea0003800000 */
.L_x_367:
        /* <DEDUP_REMOVED lines=13> */
.L_x_370:
[----:B------:R-:W-:Y:S05]  /*1e570*/  BSYNC B1 ;  /* 0x0000000000017941 */ /* 0x000fea0003800000 */
.L_x_369:
        /* <DEDUP_REMOVED lines=13> */
.L_x_372:
[----:B------:R-:W-:Y:S05]  /*1e650*/  BSYNC B1 ;  /* 0x0000000000017941 */ /* 0x000fea0003800000 */
.L_x_371:
        /* <DEDUP_REMOVED lines=13> */
.L_x_374:
[----:B------:R-:W-:Y:S05]  /*1e730*/  BSYNC B1 ;  /* 0x0000000000017941 */ /* 0x000fea0003800000 */
.L_x_373:
        /* <DEDUP_REMOVED lines=13> */
.L_x_376:
[----:B------:R-:W-:Y:S05]  /*1e810*/  BSYNC B1 ;  /* 0x0000000000017941 */ /* 0x000fea0003800000 */
.L_x_375:
        /* <DEDUP_REMOVED lines=13> */
.L_x_378:
[----:B------:R-:W-:Y:S05]  /*1e8f0*/  BSYNC B1 ;  /* 0x0000000000017941 */ /* 0x000fea0003800000 */
.L_x_377:
        /* <DEDUP_REMOVED lines=13> */
.L_x_380:
[----:B------:R-:W-:Y:S05]  /*1e9d0*/  BSYNC B1 ;  /* 0x0000000000017941 */ /* 0x000fea0003800000 */
.L_x_379:
        /* <DEDUP_REMOVED lines=13> */
.L_x_382:
[----:B------:R-:W-:Y:S05]  /*1eab0*/  BSYNC B1 ;  /* 0x0000000000017941 */ /* 0x000fea0003800000 */
.L_x_381:
        /* <DEDUP_REMOVED lines=13> */
.L_x_384:
[----:B------:R-:W-:Y:S05]  /*1eb90*/  BSYNC B1 ;  /* 0x0000000000017941 */ /* 0x000fea0003800000 */
.L_x_383:
        /* <DEDUP_REMOVED lines=13> */
.L_x_386:
[----:B------:R-:W-:Y:S05]  /*1ec70*/  BSYNC B1 ;  /* 0x0000000000017941 */ /* 0x000fea0003800000 */
.L_x_385:
        /* <DEDUP_REMOVED lines=13> */
.L_x_388:
[----:B------:R-:W-:Y:S05]  /*1ed50*/  BSYNC B1 ;  /* 0x0000000000017941 */ /* 0x000fea0003800000 */
.L_x_387:
        /* <DEDUP_REMOVED lines=13> */
.L_x_390:
[----:B------:R-:W-:Y:S05]  /*1ee30*/  BSYNC B1 ;  /* 0x0000000000017941 */ /* 0x000fea0003800000 */
.L_x_389:
        /* <DEDUP_REMOVED lines=13> */
.L_x_392:
[----:B------:R-:W-:Y:S05]  /*1ef10*/  BSYNC B1 ;  /* 0x0000000000017941 */ /* 0x000fea0003800000 */
.L_x_391:
        /* <DEDUP_REMOVED lines=13> */
.L_x_394:
[----:B------:R-:W-:Y:S05]  /*1eff0*/  BSYNC B1 ;  /* 0x0000000000017941 */ /* 0x000fea0003800000 */
.L_x_393:
        /* <DEDUP_REMOVED lines=13> */
.L_x_396:
[----:B------:R-:W-:Y:S05]  /*1f0d0*/  BSYNC B1 ;  /* 0x0000000000017941 */ /* 0x000fea0003800000 */
.L_x_395:
        /* <DEDUP_REMOVED lines=13> */
.L_x_398:
[----:B------:R-:W-:Y:S05]  /*1f1b0*/  BSYNC B1 ;  /* 0x0000000000017941 */ /* 0x000fea0003800000 */
.L_x_397:
        /* <DEDUP_REMOVED lines=13> */
.L_x_400:
[----:B------:R-:W-:Y:S05]  /*1f290*/  BSYNC B1 ;  /* 0x0000000000017941 */ /* 0x000fea0003800000 */
.L_x_399:
        /* <DEDUP_REMOVED lines=13> */
.L_x_402:
[----:B------:R-:W-:Y:S05]  /*1f370*/  BSYNC B1 ;  /* 0x0000000000017941 */ /* 0x000fea0003800000 */
.L_x_401:
        /* <DEDUP_REMOVED lines=13> */
.L_x_404:
[----:B------:R-:W-:Y:S05]  /*1f450*/  BSYNC B1 ;  /* 0x0000000000017941 */ /* 0x000fea0003800000 */
.L_x_403:
        /* <DEDUP_REMOVED lines=13> */
.L_x_406:
[----:B------:R-:W-:Y:S05]  /*1f530*/  BSYNC B1 ;  /* 0x0000000000017941 */ /* 0x000fea0003800000 */
.L_x_405:
        /* <DEDUP_REMOVED lines=13> */
.L_x_408:
[----:B------:R-:W-:Y:S05]  /*1f610*/  BSYNC B1 ;  /* 0x0000000000017941 */ /* 0x000fea0003800000 */
.L_x_407:
        /* <DEDUP_REMOVED lines=13> */
.L_x_410:
[----:B------:R-:W-:Y:S05]  /*1f6f0*/  BSYNC B1 ;  /* 0x0000000000017941 */ /* 0x000fea0003800000 */
.L_x_409:
        /* <DEDUP_REMOVED lines=13> */
.L_x_412:
[----:B------:R-:W-:Y:S05]  /*1f7d0*/  BSYNC B1 ;  /* 0x0000000000017941 */ /* 0x000fea0003800000 */
.L_x_411:
        /* <DEDUP_REMOVED lines=13> */
.L_x_414:
[----:B------:R-:W-:Y:S05]  /*1f8b0*/  BSYNC B1 ;  /* 0x0000000000017941 */ /* 0x000fea0003800000 */
.L_x_413:
        /* <DEDUP_REMOVED lines=13> */
.L_x_416:
[----:B------:R-:W-:Y:S05]  /*1f990*/  BSYNC B1 ;  /* 0x0000000000017941 */ /* 0x000fea0003800000 */
.L_x_415:
        /* <DEDUP_REMOVED lines=13> */
.L_x_418:
[----:B------:R-:W-:Y:S05]  /*1fa70*/  BSYNC B1 ;  /* 0x0000000000017941 */ /* 0x000fea0003800000 */
.L_x_417:
        /* <DEDUP_REMOVED lines=13> */
.L_x_420:
[----:B------:R-:W-:Y:S05]  /*1fb50*/  BSYNC B1 ;  /* 0x0000000000017941 */ /* 0x000fea0003800000 */
.L_x_419:
        /* <DEDUP_REMOVED lines=13> */
.L_x_422:
[----:B------:R-:W-:Y:S05]  /*1fc30*/  BSYNC B1 ;  /* 0x0000000000017941 */ /* 0x000fea0003800000 */
.L_x_421:
        /* <DEDUP_REMOVED lines=13> */
.L_x_424:
[----:B------:R-:W-:Y:S05]  /*1fd10*/  BSYNC B1 ;  /* 0x0000000000017941 */ /* 0x000fea0003800000 */
.L_x_423:
        /* <DEDUP_REMOVED lines=13> */
.L_x_426:
[----:B------:R-:W-:Y:S05]  /*1fdf0*/  BSYNC B1 ;  /* 0x0000000000017941 */ /* 0x000fea0003800000 */
.L_x_425:
        /* <DEDUP_REMOVED lines=13> */
.L_x_428:
[----:B------:R-:W-:Y:S05]  /*1fed0*/  BSYNC B1 ;  /* 0x0000000000017941 */ /* 0x000fea0003800000 */
.L_x_427:
        /* <DEDUP_REMOVED lines=13> */
.L_x_430:
[----:B------:R-:W-:Y:S05]  /*1ffb0*/  BSYNC B1 ;  /* 0x0000000000017941 */ /* 0x000fea0003800000 */
.L_x_429:
        /* <DEDUP_REMOVED lines=13> */
.L_x_432:
[----:B------:R-:W-:Y:S05]  /*20090*/  BSYNC B1 ;  /* 0x0000000000017941 */ /* 0x000fea0003800000 */
.L_x_431:
        /* <DEDUP_REMOVED lines=13> */
.L_x_434:
[----:B------:R-:W-:Y:S05]  /*20170*/  BSYNC B1 ;  /* 0x0000000000017941 */ /* 0x000fea0003800000 */
.L_x_433:
        /* <DEDUP_REMOVED lines=13> */
.L_x_436:
[----:B------:R-:W-:Y:S05]  /*20250*/  BSYNC B1 ;  /* 0x0000000000017941 */ /* 0x000fea0003800000 */
.L_x_435:
        /* <DEDUP_REMOVED lines=13> */
.L_x_438:
[----:B------:R-:W-:Y:S05]  /*20330*/  BSYNC B1 ;  /* 0x0000000000017941 */ /* 0x000fea0003800000 */
.L_x_437:
        /* <DEDUP_REMOVED lines=13> */
.L_x_440:
[----:B------:R-:W-:Y:S05]  /*20410*/  BSYNC B1 ;  /* 0x0000000000017941 */ /* 0x000fea0003800000 */
.L_x_439:
        /* <DEDUP_REMOVED lines=13> */
.L_x_442:
[----:B------:R-:W-:Y:S05]  /*204f0*/  BSYNC B1 ;  /* 0x0000000000017941 */ /* 0x000fea0003800000 */
.L_x_441:
        /* <DEDUP_REMOVED lines=13> */
.L_x_444:
[----:B------:R-:W-:Y:S05]  /*205d0*/  BSYNC B1 ;  /* 0x0000000000017941 */ /* 0x000fea0003800000 */
.L_x_443:
        /* <DEDUP_REMOVED lines=13> */
.L_x_446:
[----:B------:R-:W-:Y:S05]  /*206b0*/  BSYNC B1 ;  /* 0x0000000000017941 */ /* 0x000fea0003800000 */
.L_x_445:
        /* <DEDUP_REMOVED lines=13> */
.L_x_448:
[----:B------:R-:W-:Y:S05]  /*20790*/  BSYNC B1 ;  /* 0x0000000000017941 */ /* 0x000fea0003800000 */
.L_x_447:
        /* <DEDUP_REMOVED lines=13> */
.L_x_450:
[----:B------:R-:W-:Y:S05]  /*20870*/  BSYNC B1 ;  /* 0x0000000000017941 */ /* 0x000fea0003800000 */
.L_x_449:
        /* <DEDUP_REMOVED lines=13> */
.L_x_452:
[----:B------:R-:W-:Y:S05]  /*20950*/  BSYNC B1 ;  /* 0x0000000000017941 */ /* 0x000fea0003800000 */
.L_x_451:
        /* <DEDUP_REMOVED lines=13> */
.L_x_454:
[----:B------:R-:W-:Y:S05]  /*20a30*/  BSYNC B1 ;  /* 0x0000000000017941 */ /* 0x000fea0003800000 */
.L_x_453:
        /* <DEDUP_REMOVED lines=13> */
.L_x_456:
[----:B------:R-:W-:Y:S05]  /*20b10*/  BSYNC B1 ;  /* 0x0000000000017941 */ /* 0x000fea0003800000 */
.L_x_455:
        /* <DEDUP_REMOVED lines=13> */
.L_x_458:
[----:B------:R-:W-:Y:S05]  /*20bf0*/  BSYNC B1 ;  /* 0x0000000000017941 */ /* 0x000fea0003800000 */
.L_x_457:
        /* <DEDUP_REMOVED lines=13> */
.L_x_460:
[----:B------:R-:W-:Y:S05]  /*20cd0*/  BSYNC B1 ;  /* 0x0000000000017941 */ /* 0x000fea0003800000 */
.L_x_459:
        /* <DEDUP_REMOVED lines=13> */
.L_x_462:
[----:B------:R-:W-:Y:S05]  /*20db0*/  BSYNC B1 ;  /* 0x0000000000017941 */ /* 0x000fea0003800000 */
.L_x_461:
        /* <DEDUP_REMOVED lines=13> */
.L_x_464:
[----:B------:R-:W-:Y:S05]  /*20e90*/  BSYNC B1 ;  /* 0x0000000000017941 */ /* 0x000fea0003800000 */
.L_x_463:
        /* <DEDUP_REMOVED lines=13> */
.L_x_466:
[----:B------:R-:W-:Y:S05]  /*20f70*/  BSYNC B1 ;  /* 0x0000000000017941 */ /* 0x000fea0003800000 */
.L_x_465:
        /* <DEDUP_REMOVED lines=13> */
.L_x_468:
[----:B------:R-:W-:Y:S05]  /*21050*/  BSYNC B1 ;  /* 0x0000000000017941 */ /* 0x000fea0003800000 */
.L_x_467:
        /* <DEDUP_REMOVED lines=13> */
.L_x_470:
[----:B------:R-:W-:Y:S05]  /*21130*/  BSYNC B1 ;  /* 0x0000000000017941 */ /* 0x000fea0003800000 */
.L_x_469:
        /* <DEDUP_REMOVED lines=13> */
.L_x_472:
[----:B------:R-:W-:Y:S05]  /*21210*/  BSYNC B1 ;  /* 0x0000000000017941 */ /* 0x000fea0003800000 */
.L_x_471:
        /* <DEDUP_REMOVED lines=13> */
.L_x_474:
[----:B------:R-:W-:Y:S05]  /*212f0*/  BSYNC B1 ;  /* 0x0000000000017941 */ /* 0x000fea0003800000 */
.L_x_473:
        /* <DEDUP_REMOVED lines=13> */
.L_x_476:
[----:B------:R-:W-:Y:S05]  /*213d0*/  BSYNC B1 ;  /* 0x0000000000017941 */ /* 0x000fea0003800000 */
.L_x_475:
        /* <DEDUP_REMOVED lines=13> */
.L_x_478:
[----:B------:R-:W-:Y:S05]  /*214b0*/  BSYNC B1 ;  /* 0x0000000000017941 */ /* 0x000fea0003800000 */
.L_x_477:
        /* <DEDUP_REMOVED lines=13> */
.L_x_480:
[----:B------:R-:W-:Y:S05]  /*21590*/  BSYNC B1 ;  /* 0x0000000000017941 */ /* 0x000fea0003800000 */
.L_x_479:
        /* <DEDUP_REMOVED lines=13> */
.L_x_482:
[----:B------:R-:W-:Y:S05]  /*21670*/  BSYNC B1 ;  /* 0x0000000000017941 */ /* 0x000fea0003800000 */
.L_x_481:
        /* <DEDUP_REMOVED lines=13> */
.L_x_484:
[----:B------:R-:W-:Y:S05]  /*21750*/  BSYNC B1 ;  /* 0x0000000000017941 */ /* 0x000fea0003800000 */
.L_x_483:
        /* <DEDUP_REMOVED lines=13> */
.L_x_486:
[----:B------:R-:W-:Y:S05]  /*21830*/  BSYNC B1 ;  /* 0x0000000000017941 */ /* 0x000fea0003800000 */
.L_x_485:
        /* <DEDUP_REMOVED lines=13> */
.L_x_488:
[----:B------:R-:W-:Y:S05]  /*21910*/  BSYNC B1 ;  /* 0x0000000000017941 */ /* 0x000fea0003800000 */
.L_x_487:
        /* <DEDUP_REMOVED lines=13> */
.L_x_490:
[----:B------:R-:W-:Y:S05]  /*219f0*/  BSYNC B1 ;  /* 0x0000000000017941 */ /* 0x000fea0003800000 */
.L_x_489:
        /* <DEDUP_REMOVED lines=13> */
.L_x_492:
[----:B------:R-:W-:Y:S05]  /*21ad0*/  BSYNC B1 ;  /* 0x0000000000017941 */ /* 0x000fea0003800000 */
.L_x_491:
        /* <DEDUP_REMOVED lines=13> */
.L_x_494:
[----:B------:R-:W-:Y:S05]  /*21bb0*/  BSYNC B1 ;  /* 0x0000000000017941 */ /* 0x000fea0003800000 */
.L_x_493:
        /* <DEDUP_REMOVED lines=13> */
.L_x_496:
[----:B------:R-:W-:Y:S05]  /*21c90*/  BSYNC B1 ;  /* 0x0000000000017941 */ /* 0x000fea0003800000 */
.L_x_495:
        /* <DEDUP_REMOVED lines=13> */
.L_x_498:
[----:B------:R-:W-:Y:S05]  /*21d70*/  BSYNC B1 ;  /* 0x0000000000017941 */ /* 0x000fea0003800000 */
.L_x_497:
        /* <DEDUP_REMOVED lines=13> */
.L_x_500:
[----:B------:R-:W-:Y:S05]  /*21e50*/  BSYNC B1 ;  /* 0x0000000000017941 */ /* 0x000fea0003800000 */
.L_x_499:
        /* <DEDUP_REMOVED lines=13> */
.L_x_502:
[----:B------:R-:W-:Y:S05]  /*21f30*/  BSYNC B1 ;  /* 0x0000000000017941 */ /* 0x000fea0003800000 */
.L_x_501:
        /* <DEDUP_REMOVED lines=13> */
.L_x_504:
[----:B------:R-:W-:Y:S05]  /*22010*/  BSYNC B1 ;  /* 0x0000000000017941 */ /* 0x000fea0003800000 */
.L_x_503:
        /* <DEDUP_REMOVED lines=13> */
.L_x_506:
[----:B------:R-:W-:Y:S05]  /*220f0*/  BSYNC B1 ;  /* 0x0000000000017941 */ /* 0x000fea0003800000 */
.L_x_505:
        /* <DEDUP_REMOVED lines=13> */
.L_x_508:
[----:B------:R-:W-:Y:S05]  /*221d0*/  BSYNC B1 ;  /* 0x0000000000017941 */ /* 0x000fea0003800000 */
.L_x_507:
        /* <DEDUP_REMOVED lines=13> */
.L_x_510:
[----:B------:R-:W-:Y:S05]  /*222b0*/  BSYNC B1 ;  /* 0x0000000000017941 */ /* 0x000fea0003800000 */
.L_x_509:
        /* <DEDUP_REMOVED lines=13> */
.L_x_512:
[----:B------:R-:W-:Y:S05]  /*22390*/  BSYNC B1 ;  /* 0x0000000000017941 */ /* 0x000fea0003800000 */
.L_x_511:
        /* <DEDUP_REMOVED lines=13> */
.L_x_514:
[----:B------:R-:W-:Y:S05]  /*22470*/  BSYNC B1 ;  /* 0x0000000000017941 */ /* 0x000fea0003800000 */
.L_x_513:
        /* <DEDUP_REMOVED lines=13> */
.L_x_516:
[----:B------:R-:W-:Y:S05]  /*22550*/  BSYNC B1 ;  /* 0x0000000000017941 */ /* 0x000fea0003800000 */
.L_x_515:
        /* <DEDUP_REMOVED lines=13> */
.L_x_518:
[----:B------:R-:W-:Y:S05]  /*22630*/  BSYNC B1 ;  /* 0x0000000000017941 */ /* 0x000fea0003800000 */
.L_x_517:
        /* <DEDUP_REMOVED lines=13> */
.L_x_520:
[----:B------:R-:W-:Y:S05]  /*22710*/  BSYNC B1 ;  /* 0x0000000000017941 */ /* 0x000fea0003800000 */
.L_x_519:
        /* <DEDUP_REMOVED lines=13> */
.L_x_522:
[----:B------:R-:W-:Y:S05]  /*227f0*/  BSYNC B1 ;  /* 0x0000000000017941 */ /* 0x000fea0003800000 */
.L_x_521:
        /* <DEDUP_REMOVED lines=13> */
.L_x_524:
[----:B------:R-:W-:Y:S05]  /*228d0*/  BSYNC B1 ;  /* 0x0000000000017941 */ /* 0x000fea0003800000 */
.L_x_523:
        /* <DEDUP_REMOVED lines=13> */
.L_x_526:
[----:B------:R-:W-:Y:S05]  /*229b0*/  BSYNC B1 ;  /* 0x0000000000017941 */ /* 0x000fea0003800000 */
.L_x_525:
        /* <DEDUP_REMOVED lines=13> */
.L_x_528:
[----:B------:R-:W-:Y:S05]  /*22a90*/  BSYNC B1 ;  /* 0x0000000000017941 */ /* 0x000fea0003800000 */
.L_x_527:
        /* <DEDUP_REMOVED lines=13> */
.L_x_530:
[----:B------:R-:W-:Y:S05]  /*22b70*/  BSYNC B1 ;  /* 0x0000000000017941 */ /* 0x000fea0003800000 */
.L_x_529:
        /* <DEDUP_REMOVED lines=13> */
.L_x_532:
[----:B------:R-:W-:Y:S05]  /*22c50*/  BSYNC B1 ;  /* 0x0000000000017941 */ /* 0x000fea0003800000 */
.L_x_531:
        /* <DEDUP_REMOVED lines=13> */
.L_x_534:
[----:B------:R-:W-:Y:S05]  /*22d30*/  BSYNC B1 ;  /* 0x0000000000017941 */ /* 0x000fea0003800000 */
.L_x_533:
        /* <DEDUP_REMOVED lines=13> */
.L_x_536:
[----:B------:R-:W-:Y:S05]  /*22e10*/  BSYNC B1 ;  /* 0x0000000000017941 */ /* 0x000fea0003800000 */
.L_x_535:
        /* <DEDUP_REMOVED lines=13> */
.L_x_538:
[----:B------:R-:W-:Y:S05]  /*22ef0*/  BSYNC B1 ;  /* 0x0000000000017941 */ /* 0x000fea0003800000 */
.L_x_537:
        /* <DEDUP_REMOVED lines=13> */
.L_x_540:
[----:B------:R-:W-:Y:S05]  /*22fd0*/  BSYNC B1 ;  /* 0x0000000000017941 */ /* 0x000fea0003800000 */
.L_x_539:
        /* <DEDUP_REMOVED lines=13> */
.L_x_542:
[----:B------:R-:W-:Y:S05]  /*230b0*/  BSYNC B1 ;  /* 0x0000000000017941 */ /* 0x000fea0003800000 */
.L_x_541:
        /* <DEDUP_REMOVED lines=13> */
.L_x_544:
[----:B------:R-:W-:Y:S05]  /*23190*/  BSYNC B1 ;  /* 0x0000000000017941 */ /* 0x000fea0003800000 */
.L_x_543:
        /* <DEDUP_REMOVED lines=13> */
.L_x_546:
[----:B------:R-:W-:Y:S05]  /*23270*/  BSYNC B1 ;  /* 0x0000000000017941 */ /* 0x000fea0003800000 */
.L_x_545:
[----:B--234-:R-:W2:Y:S01]  /*23280*/  LDL.LU R3, [R1+0x444] ;  /* 0x0004440001037983 */ /* 0x01cea20000300800 */
[----:B-----5:R-:W-:Y:S01]  /*23290*/  LOP3.LUT R6, R6, 0xff, RZ, 0xc0, !PT ;  /* 0x000000ff06067812 */ /* 0x020fe200078ec0ff */
[----:B------:R-:W-:Y:S01]  /*232a0*/  BSSY B1, `(.L_x_547) ;  /* 0x000000b000017945 */ /* 0x000fe20003800000 */
[----:B------:R-:W-:Y:S02]  /*232b0*/  ISETP.LT.OR P2, PT, R0, 0xf9, !P1 ;  /* 0x000000f90000780c */ /* 0x000fe40004f41670 */
[----:B------:R-:W-:Y:S02]  /*232c0*/  F2FP.F16.E4M3.UNPACK_B R6, R6 ;  /* 0x00000006ff06723e */ /* 0x000fe400020006ff */
[----:B------:R-:W-:-:S03]  /*232d0*/  PRMT R2, RZ, 0x7610, R2 ;  /* 0x00007610ff027816 */ /* 0x000fc60000000002 */
[----:B------:R-:W-:-:S05]  /*232e0*/  HADD2.F32 R6, -RZ, R6.H0_H0 ;  /* 0x20000006ff067230 */ /* 0x000fca0000004100 */
[----:B------:R-:W-:-:S04]  /*232f0*/  FMUL R6, R6, UR21 ;  /* 0x0000001506067c20 */ /* 0x000fc80008400000 */
[----:B--2---:R-:W-:-:S05]  /*23300*/  FFMA R6, R3, UR20, R6 ;  /* 0x0000001403067c23 */ /* 0x004fca0008000006 */
[----:B------:R-:W-:-:S05]  /*23310*/  F2FP.SATFINITE.E4M3.F32.PACK_AB_MERGE_C R3, RZ, R6, RZ ;  /* 0x00000006ff03723e */ /* 0x000fca00048070ff */
[----:B------:R2:W-:Y:S01]  /*23320*/  @!P0 STG.E.U8 desc[UR14][R30.64+0xf9], R3 ;  /* 0x0000f9031e008986 */ /* 0x0005e2000c10110e */
[----:B------:R-:W-:Y:S05]  /*23330*/  @P2 BRA `(.L_x_548) ;  /* 0x0000000000042947 */ /* 0x000fea0003800000 */
[----:B------:R3:W5:Y:S02]  /*23340*/  LDG.E.U8 R2, desc[UR14][R4.64+0xf8] ;  /* 0x0000f80e04027981 */ /* 0x000764000c1e1100 */
.L_x_548:
[----:B------:R-:W-:Y:S05]  /*23350*/  BSYNC B1 ;  /* 0x0000000000017941 */ /* 0x000fea0003800000 */
.L_x_547:
[----:B--2---:R-:W2:Y:S01]  /*23360*/  LDL.LU R3, [R1+0x448] ;  /* 0x0004480001037983 */ /* 0x004ea20000300800 */
        /* <DEDUP_REMOVED lines=12> */
.L_x_550:
[----:B------:R-:W-:Y:S05]  /*23430*/  BSYNC B1 ;  /* 0x0000000000017941 */ /* 0x000fea0003800000 */
.L_x_549:
[----:B------:R-:W-:Y:S05]  /*23440*/  @P1 BRA `(.L_x_551) ;  /* 0x0000004800841947 */ /* 0x000fea0003800000 */
[----:B------:R-:W2:Y:S01]  /*23450*/  LDL.LU R2, [R1+0x44c] ;  /* 0x00044c0001027983 */ /* 0x000ea20000300800 */
[----:B-----5:R-:W-:-:S04]  /*23460*/  LOP3.LUT R0, R0, 0xff, RZ, 0xc0, !PT ;  /* 0x000000ff00007812 */ /* 0x020fc800078ec0ff */
[----:B------:R-:W-:-:S05]  /*23470*/  F2FP.F16.E4M3.UNPACK_B R0, R0 ;  /* 0x00000000ff00723e */ /* 0x000fca00020006ff */
[----:B------:R-:W-:-:S05]  /*23480*/  HADD2.F32 R0, -RZ, R0.H0_H0 ;  /* 0x20000000ff007230 */ /* 0x000fca0000004100 */
[----:B------:R-:W-:-:S04]  /*23490*/  FMUL R0, R0, UR21 ;  /* 0x0000001500007c20 */ /* 0x000fc80008400000 */
[----:B--2---:R-:W-:-:S05]  /*234a0*/  FFMA R0, R2, UR20, R0 ;  /* 0x0000001402007c23 */ /* 0x004fca0008000000 */
[----:B------:R-:W-:-:S05]  /*234b0*/  F2FP.SATFINITE.E4M3.F32.PACK_AB_MERGE_C R3, RZ, R0, RZ ;  /* 0x00000000ff03723e */ /* 0x000fca00048070ff */
[----:B------:R2:W-:Y:S01]  /*234c0*/  STG.E.U8 desc[UR14][R28.64+0xf9], R3 ;  /* 0x0000f9031c007986 */ /* 0x0005e2000c10110e */
[----:B------:R-:W-:Y:S05]  /*234d0*/  BRA `(.L_x_551) ;  /* 0x0000004800607947 */ /* 0x000fea0003800000 */
.L_x_38:
[----:B------:R-:W-:Y:S01]  /*234e0*/  ISETP.GE.AND P3, PT, R34, 0x1, PT ;  /* 0x000000012200780c */ /* 0x000fe20003f66270 */
[----:B-----5:R-:W-:Y:S01]  /*234f0*/  FMUL R2, R2, UR20 ;  /* 0x0000001402027c20 */ /* 0x020fe20008400000 */
[----:B------:R-:W2:Y:S02]  /*23500*/  LDL.LU R40, [R1+0x200] ;  /* 0x0002000001287983 */ /* 0x000ea40000300800 */
[----:B------:R-:W-:Y:S02]  /*23510*/  ISETP.LT.OR P0, PT, R0, 0x1, !P3 ;  /* 0x000000010000780c */ /* 0x000fe40005f01670 */
[----:B------:R-:W-:Y:S01]  /*23520*/  F2FP.SATFINITE.E4M3.F32.PACK_AB_MERGE_C R2, RZ, R2, RZ ;  /* 0x00000002ff02723e */ /* 0x000fe200048070ff */
[----:B------:R-:W-:Y:S01]  /*23530*/  FMUL R3, R3, UR20 ;  /* 0x0000001403037c20 */ /* 0x000fe20008400000 */
[----:B------:R-:W-:Y:S01]  /*23540*/  ISETP.GE.AND P2, PT, R34, 0x9, PT ;  /* 0x000000092200780c */ /* 0x000fe20003f46270 */
[----:B------:R-:W-:Y:S01]  /*23550*/  FMUL R4, R4, UR20 ;  /* 0x0000001404047c20 */ /* 0x000fe20008400000 */
[----:B------:R-:W-:Y:S01]  /*23560*/  FMUL R5, R5, UR20 ;  /* 0x0000001405057c20 */ /* 0x000fe20008400000 */
[----:B------:R-:W-:Y:S01]  /*23570*/  ISETP.LT.OR P1, PT, R0, 0x9, !P3 ;  /* 0x000000090000780c */ /* 0x000fe20005f21670 */
[----:B------:R-:W-:Y:S01]  /*23580*/  FMUL R6, R6, UR20 ;  /* 0x0000001406067c20 */ /* 0x000fe20008400000 */
[----:B------:R-:W-:Y:S01]  /*23590*/  ISETP.LT.OR P5, PT, R0, 0xa, !P3 ;  /* 0x0000000a0000780c */ /* 0x000fe20005fa1670 */
[----:B------:R-:W-:Y:S01]  /*235a0*/  FMUL R7, R7, UR20 ;  /* 0x0000001407077c20 */ /* 0x000fe20008400000 */
[----:B------:R-:W-:Y:S01]  /*235b0*/  FMUL R8, R8, UR20 ;  /* 0x0000001408087c20 */ /* 0x000fe20008400000 */
[----:B------:R-:W-:Y:S01]  /*235c0*/  FMUL R9, R9, UR20 ;  /* 0x0000001409097c20 */ /* 0x000fe20008400000 */
[----:B------:R-:W-:Y:S01]  /*235d0*/  @!P0 STG.E.U8 desc[UR14][R24.64], R2 ;  /* 0x0000000218008986 */ /* 0x000fe2000c10110e */
[----:B------:R-:W-:-:S02]  /*235e0*/  ISETP.LT.OR P0, PT, R0, 0x2, !P3 ;  /* 0x000000020000780c */ /* 0x000fc40005f01670 */
[----:B------:R-:W-:Y:S01]  /*235f0*/  F2FP.SATFINITE.E4M3.F32.PACK_AB_MERGE_C R3, RZ, R3, RZ ;  /* 0x00000003ff03723e */ /* 0x000fe200048070ff */
[----:B------:R-:W-:Y:S01]  /*23600*/  FMUL R10, R10, UR20 ;  /* 0x000000140a0a7c20 */ /* 0x000fe20008400000 */
[----:B------:R-:W-:Y:S01]  /*23610*/  F2FP.SATFINITE.E4M3.F32.PACK_AB_MERGE_C R4, RZ, R4, RZ ;  /* 0x00000004ff04723e */ /* 0x000fe200048070ff */
[----:B------:R-:W-:Y:S01]  /*23620*/  FMUL R11, R11, UR20 ;  /* 0x000000140b0b7c20 */ /* 0x000fe20008400000 */
[----:B------:R-:W-:Y:S01]  /*23630*/  FMUL R12, R12, UR20 ;  /* 0x000000140c0c7c20 */ /* 0x000fe20008400000 */
[----:B------:R-:W-:Y:S01]  /*23640*/  FMUL R13, R13, UR20 ;  /* 0x000000140d0d7c20 */ /* 0x000fe20008400000 */
[----:B------:R-:W-:Y:S01]  /*23650*/  FMUL R14, R14, UR20 ;  /* 0x000000140e0e7c20 */ /* 0x000fe20008400000 */
[----:B------:R-:W-:Y:S01]  /*23660*/  FMUL R15, R15, UR20 ;  /* 0x000000140f0f7c20 */ /* 0x000fe20008400000 */
[----:B------:R-:W-:Y:S01]  /*23670*/  FMUL R16, R16, UR20 ;  /* 0x0000001410107c20 */ /* 0x000fe20008400000 */
[----:B------:R-:W-:Y:S01]  /*23680*/  FMUL R17, R17, UR20 ;  /* 0x0000001411117c20 */ /* 0x000fe20008400000 */
[----:B------:R-:W-:Y:S01]  /*23690*/  FMUL R18, R18, UR20 ;  /* 0x0000001412127c20 */ /* 0x000fe20008400000 */
[----:B------:R0:W-:Y:S01]  /*236a0*/  @!P0 STG.E.U8 desc[UR14][R24.64+0x1], R3 ;  /* 0x0000010318008986 */ /* 0x0001e2000c10110e */
[----:B------:R-:W-:-:S02]  /*236b0*/  ISETP.LT.OR P0, PT, R0, 0x1, !P2 ;  /* 0x000000010000780c */ /* 0x000fc40005701670 */
[----:B------:R-:W-:Y:S01]  /*236c0*/  F2FP.SATFINITE.E4M3.F32.PACK_AB_MERGE_C R5, RZ, R5, RZ ;  /* 0x00000005ff05723e */ /* 0x000fe200048070ff */
[----:B------:R-:W-:Y:S01]  /*236d0*/  FMUL R19, R19, UR20 ;  /* 0x0000001413137c20 */ /* 0x000fe20008400000 */
[----:B------:R-:W-:Y:S01]  /*236e0*/  FMUL R20, R20, UR20 ;  /* 0x0000001414147c20 */ /* 0x000fe20008400000 */
[----:B------:R-:W-:Y:S01]  /*236f0*/  FMUL R21, R21, UR20 ;  /* 0x0000001415157c20 */ /* 0x000fe20008400000 */
[----:B------:R-:W3:Y:S07]  /*23700*/  LDL.LU R39, [R1+0x204] ;  /* 0x0002040001277983 */ /* 0x000eee0000300800 */
[----:B------:R-:W-:Y:S01]  /*23710*/  @!P0 STG.E.U8 desc[UR14][R26.64], R4 ;  /* 0x000000041a008986 */ /* 0x000fe2000c10110e */
[----:B------:R-:W-:-:S02]  /*23720*/  ISETP.LT.OR P0, PT, R0, 0x2, !P2 ;  /* 0x000000020000780c */ /* 0x000fc40005701670 */
[----:B------:R-:W-:Y:S01]  /*23730*/  F2FP.SATFINITE.E4M3.F32.PACK_AB_MERGE_C R6, RZ, R6, RZ ;  /* 0x00000006ff06723e */ /* 0x000fe200048070ff */
[----:B------:R-:W-:Y:S01]  /*23740*/  FMUL R22, R22, UR20 ;  /* 0x0000001416167c20 */ /* 0x000fe20008400000 */
[----:B------:R-:W-:Y:S01]  /*23750*/  F2FP.SATFINITE.E4M3.F32.PACK_AB_MERGE_C R7, RZ, R7, RZ ;  /* 0x00000007ff07723e */ /* 0x000fe200048070ff */
[----:B------:R-:W4:Y:S08]  /*23760*/  LDL.LU R35, [R1+0x208] ;  /* 0x0002080001237983 */ /* 0x000f300000300800 */
[----:B------:R1:W-:Y:S01]  /*23770*/  @!P0 STG.E.U8 desc[UR14][R26.64+0x1], R5 ;  /* 0x000001051a008986 */ /* 0x0003e2000c10110e */
[----:B------:R-:W-:-:S02]  /*23780*/  ISETP.LT.OR P0, PT, R0, 0x9, !P2 ;  /* 0x000000090000780c */ /* 0x000fc40005701670 */
[----:B------:R-:W-:Y:S01]  /*23790*/  F2FP.SATFINITE.E4M3.F32.PACK_AB_MERGE_C R8, RZ, R8, RZ ;  /* 0x00000008ff08723e */ /* 0x000fe200048070ff */
[----:B------:R-:W-:Y:S01]  /*237a0*/  @!P1 STG.E.U8 desc[UR14][R24.64+0x8], R6 ;  /* 0x0000080618009986 */ /* 0x000fe2000c10110e */
[----:B------:R-:W-:-:S03]  /*237b0*/  ISETP.LT.OR P1, PT, R0, 0xa, !P2 ;  /* 0x0000000a0000780c */ /* 0x000fc60005721670 */
[----:B------:R-:W-:Y:S01]  /*237c0*/  @!P5 STG.E.U8 desc[UR14][R24.64+0x9], R7 ;  /* 0x000009071800d986 */ /* 0x000fe2000c10110e */
[C---:B------:R-:W-:Y:S02]  /*237d0*/  ISETP.LT.OR P5, PT, R0.reuse, 0x11, !P3 ;  /* 0x000000110000780c */ /* 0x040fe40005fa1670 */
[----:B------:R-:W-:Y:S01]  /*237e0*/  F2FP.SATFINITE.E4M3.F32.PACK_AB_MERGE_C R9, RZ, R9, RZ ;  /* 0x00000009ff09723e */ /* 0x000fe200048070ff */
[----:B------:R-:W-:Y:S01]  /*237f0*/  FMUL R23, R23, UR20 ;  /* 0x0000001417177c20 */ /* 0x000fe20008400000 */
[----:B------:R-:W-:Y:S01]  /*23800*/  F2FP.SATFINITE.E4M3.F32.PACK_AB_MERGE_C R10, RZ, R10, RZ ;  /* 0x0000000aff0a723e */ /* 0x000fe200048070ff */
[----:B------:R-:W-:Y:S01]  /*23810*/  @!P0 STG.E.U8 desc[UR14][R26.64+0x8], R8 ;  /* 0x000008081a008986 */ /* 0x000fe2000c10110e */
[C---:B------:R-:W-:Y:S02]  /*23820*/  ISETP.LT.OR P0, PT, R0.reuse, 0x12, !P3 ;  /* 0x000000120000780c */ /* 0x040fe40005f01670 */
[----:B------:R-:W-:Y:S01]  /*23830*/  F2FP.SATFINITE.E4M3.F32.PACK_AB_MERGE_C R11, RZ, R11, RZ ;  /* 0x0000000bff0b723e */ /* 0x000fe200048070ff */
[----:B------:R-:W-:Y:S01]  /*23840*/  @!P1 STG.E.U8 desc[UR14][R26.64+0x9], R9 ;  /* 0x000009091a009986 */ /* 0x000fe2000c10110e */
[----:B------:R-:W-:-:S03]  /*23850*/  ISETP.LT.OR P1, PT, R0, 0x11, !P2 ;  /* 0x000000110000780c */ /* 0x000fc60005721670 */
[----:B------:R-:W-:Y:S01]  /*23860*/  @!P5 STG.E.U8 desc[UR14][R24.64+0x10], R10 ;  /* 0x0000100a1800d986 */ /* 0x000fe2000c10110e */
[C---:B------:R-:W-:Y:S02]  /*23870*/  ISETP.LT.OR P5, PT, R0.reuse, 0x12, !P2 ;  /* 0x000000120000780c */ /* 0x040fe400057a1670 */
[----:B------:R-:W-:Y:S01]  /*23880*/  F2FP.SATFINITE.E4M3.F32.PACK_AB_MERGE_C R12, RZ, R12, RZ ;  /* 0x0000000cff0c723e */ /* 0x000fe200048070ff */
[----:B------:R-:W3:Y:S04]  /*23890*/  LDL.LU R33, [R1+0x20c] ;  /* 0x00020c0001217983 */ /* 0x000ee80000300800 */
[----:B------:R-:W-:Y:S01]  /*238a0*/  @!P0 STG.E.U8 desc[UR14][R24.64+0x11], R11 ;  /* 0x0000110b18008986 */ /* 0x000fe2000c10110e */
[----:B------:R-:W-:Y:S02]  /*238b0*/  ISETP.LT.OR P0, PT, R0, 0x19, !P3 ;  /* 0x000000190000780c */ /* 0x000fe40005f01670 */
[----:B------:R-:W-:-:S02]  /*238c0*/  F2FP.SATFINITE.E4M3.F32.PACK_AB_MERGE_C R13, RZ, R13, RZ ;  /* 0x0000000dff0d723e */ /* 0x000fc400048070ff */
[----:B------:R-:W-:Y:S01]  /*238d0*/  F2FP.SATFINITE.E4M3.F32.PACK_AB_MERGE_C R14, RZ, R14, RZ ;  /* 0x0000000eff0e723e */ /* 0x000fe200048070ff */
[----:B------:R-:W-:Y:S01]  /*238e0*/  @!P1 STG.E.U8 desc[UR14][R26.64+0x10], R12 ;  /* 0x0000100c1a009986 */ /* 0x000fe2000c10110e */
[----:B------:R-:W-:-:S03]  /*238f0*/  ISETP.LT.OR P1, PT, R0, 0x1a, !P3 ;  /* 0x0000001a0000780c */ /* 0x000fc60005f21670 */
[----:B------:R-:W-:Y:S01]  /*23900*/  @!P5 STG.E.U8 desc[UR14][R26.64+0x11], R13 ;  /* 0x0000110d1a00d986 */ /* 0x000fe2000c10110e */
[----:B------:R-:W-:-:S03]  /*23910*/  ISETP.LT.OR P5, PT, R0, 0x19, !P2 ;  /* 0x000000190000780c */ /* 0x000fc600057a1670 */
[----:B------:R-:W-:Y:S01]  /*23920*/  @!P0 STG.E.U8 desc[UR14][R24.64+0x18], R14 ;  /* 0x0000180e18008986 */ /* 0x000fe2000c10110e */
[C---:B------:R-:W-:Y:S02]  /*23930*/  ISETP.LT.OR P0, PT, R0.reuse, 0x1a, !P2 ;  /* 0x0000001a0000780c */ /* 0x040fe40005701670 */
[----:B------:R-:W-:Y:S01]  /*23940*/  F2FP.SATFINITE.E4M3.F32.PACK_AB_MERGE_C R15, RZ, R15, RZ ;  /* 0x0000000fff0f723e */ /* 0x000fe200048070ff */
[----:B------:R-:W3:Y:S01]  /*23950*/  LDL.LU R32, [R1+0x210] ;  /* 0x0002100001207983 */ /* 0x000ee20000300800 */
[----:B------:R-:W-:Y:S02]  /*23960*/  F2FP.SATFINITE.E4M3.F32.PACK_AB_MERGE_C R16, RZ, R16, RZ ;  /* 0x00000010ff10723e */ /* 0x000fe400048070ff */
[----:B------:R-:W-:Y:S01]  /*23970*/  F2FP.SATFINITE.E4M3.F32.PACK_AB_MERGE_C R17, RZ, R17, RZ ;  /* 0x00000011ff11723e */ /* 0x000fe200048070ff */
[----:B------:R-:W-:Y:S01]  /*23980*/  @!P1 STG.E.U8 desc[UR14][R24.64+0x19], R15 ;  /* 0x0000190f18009986 */ /* 0x000fe2000c10110e */
[----:B------:R-:W-:-:S03]  /*23990*/  ISETP.LT.OR P1, PT, R0, 0x21, !P3 ;  /* 0x000000210000780c */ /* 0x000fc60005f21670 */
[----:B------:R-:W-:Y:S01]  /*239a0*/  @!P5 STG.E.U8 desc[UR14][R26.64+0x18], R16 ;  /* 0x000018101a00d986 */ /* 0x000fe2000c10110e */
[----:B------:R-:W-:-:S03]  /*239b0*/  ISETP.LT.OR P5, PT, R0, 0x22, !P3 ;  /* 0x000000220000780c */ /* 0x000fc60005fa1670 */
[----:B------:R-:W-:Y:S01]  /*239c0*/  @!P0 STG.E.U8 desc[UR14][R26.64+0x19], R17 ;  /* 0x000019111a008986 */ /* 0x000fe2000c10110e */
[----:B------:R-:W-:Y:S02]  /*239d0*/  ISETP.LT.OR P0, PT, R0, 0x21, !P2 ;  /* 0x000000210000780c */ /* 0x000fe40005701670 */
[----:B------:R-:W-:Y:S01]  /*239e0*/  F2FP.SATFINITE.E4M3.F32.PACK_AB_MERGE_C R18, RZ, R18, RZ ;  /* 0x00000012ff12723e */ /* 0x000fe200048070ff */
[----:B------:R-:W-:Y:S01]  /*239f0*/  FMUL R152, R152, UR20 ;  /* 0x0000001498987c20 */ /* 0x000fe20008400000 */
[----:B------:R-:W-:Y:S01]  /*23a00*/  F2FP.SATFINITE.E4M3.F32.PACK_AB_MERGE_C R19, RZ, R19, RZ ;  /* 0x00000013ff13723e */ /* 0x000fe200048070ff */
[----:B------:R-:W-:Y:S01]  /*23a10*/  FMUL R153, R153, UR20 ;  /* 0x0000001499997c20 */ /* 0x000fe20008400000 */
        /* <DEDUP_REMOVED lines=24> */
[C---:B------:R-:W-:Y:S02]  /*23ba0*/  ISETP.LT.OR P1, PT, R0.reuse, 0x32, !P3 ;  /* 0x000000320000780c */ /* 0x040fe40005f21670 */
[C---:B------:R-:W-:Y:S01]  /*23bb0*/  ISETP.LT.OR P6, PT, R0.reuse, 0x32, !P2 ;  /* 0x000000320000780c */ /* 0x040fe200057c1670 */
[----:B------:R-:W-:Y:S01]  /*23bc0*/  @!P5 STG.E.U8 desc[UR14][R26.64+0x29], R153 ;  /* 0x000029991a00d986 */ /* 0x000fe2000c10110e */
[----:B------:R-:W-:-:S03]  /*23bd0*/  ISETP.LT.OR P5, PT, R0, 0x31, !P2 ;  /* 0x000000310000780c */ /* 0x000fc600057a1670 */
[----:B------:R-:W-:Y:S01]  /*23be0*/  @!P0 STG.E.U8 desc[UR14][R24.64+0x30], R154 ;  /* 0x0000309a18008986 */ /* 0x000fe2000c10110e */
[----:B------:R-:W-:Y:S01]  /*23bf0*/  ISETP.LT.OR P0, PT, R0, 0x39, !P3 ;  /* 0x000000390000780c */ /* 0x000fe20005f01670 */
[----:B------:R-:W-:Y:S01]  /*23c00*/  FMUL R158, R158, UR20 ;  /* 0x000000149e9e7c20 */ /* 0x000fe20008400000 */
[----:B------:R-:W-:Y:S01]  /*23c10*/  F2FP.SATFINITE.E4M3.F32.PACK_AB_MERGE_C R155, RZ, R155, RZ ;  /* 0x0000009bff9b723e */ /* 0x000fe200048070ff */
[----:B------:R-:W-:Y:S01]  /*23c20*/  FMUL R159, R159, UR20 ;  /* 0x000000149f9f7c20 */ /* 0x000fe20008400000 */
        /* <DEDUP_REMOVED lines=36> */
[----:B0-----:R-:W-:Y:S01]  /*23e70*/  F2FP.SATFINITE.E4M3.F32.PACK_AB_MERGE_C R3, RZ, R166, RZ ;  /* 0x000000a6ff03723e */ /* 0x001fe200048070ff */
[----:B------:R-:W-:Y:S01]  /*23e80*/  @!P1 STG.E.U8 desc[UR14][R24.64+0x41], R163 ;  /* 0x000041a318009986 */ /* 0x000fe2000c10110e */
[----:B------:R-:W-:-:S03]  /*23e90*/  ISETP.LT.OR P1, PT, R0, 0x4a, !P3 ;  /* 0x0000004a0000780c */ /* 0x000fc60005f21670 */
[----:B------:R-:W-:Y:S01]  /*23ea0*/  @!P5 STG.E.U8 desc[UR14][R26.64+0x40], R164 ;  /* 0x000040a41a00d986 */ /* 0x000fe2000c10110e */
[----:B------:R-:W-:-:S03]  /*23eb0*/  ISETP.LT.OR P5, PT, R0, 0x49, !P2 ;  /* 0x000000490000780c */ /* 0x000fc600057a1670 */
[----:B------:R-:W-:Y:S01]  /*23ec0*/  @!P6 STG.E.U8 desc[UR14][R26.64+0x41], R165 ;  /* 0x000041a51a00e986 */ /* 0x000fe2000c10110e */
[----:B------:R-:W-:-:S03]  /*23ed0*/  ISETP.LT.OR P6, PT, R0, 0x4a, !P2 ;  /* 0x0000004a0000780c */ /* 0x000fc600057c1670 */
[----:B------:R0:W-:Y:S01]  /*23ee0*/  @!P0 STG.E.U8 desc[UR14][R24.64+0x48], R3 ;  /* 0x0000480318008986 */ /* 0x0001e2000c10110e */
[----:B------:R-:W-:Y:S01]  /*23ef0*/  ISETP.LT.OR P0, PT, R0, 0x51, !P3 ;  /* 0x000000510000780c */ /* 0x000fe20005f01670 */
[----:B------:R-:W-:Y:S01]  /*23f00*/  FMUL R170, R170, UR20 ;  /* 0x00000014aaaa7c20 */ /* 0x000fe20008400000 */
[----:B------:R-:W-:Y:S01]  /*23f10*/  F2FP.SATFINITE.E4M3.F32.PACK_AB_MERGE_C R167, RZ, R167, RZ ;  /* 0x000000a7ffa7723e */ /* 0x000fe200048070ff */
[----:B------:R-:W-:Y:S01]  /*23f20*/  FMUL R171, R171, UR20 ;  /* 0x00000014abab7c20 */ /* 0x000fe20008400000 */
[----:B-1----:R-:W-:Y:S01]  /*23f30*/  F2FP.SATFINITE.E4M3.F32.PACK_AB_MERGE_C R5, RZ, R168, RZ ;  /* 0x000000a8ff05723e */ /* 0x002fe200048070ff */
[----:B------:R-:W-:Y:S01]  /*23f40*/  FMUL R172, R172, UR20 ;  /* 0x00000014acac7c20 */ /* 0x000fe20008400000 */
[----:B------:R-:W-:Y:S01]  /*23f50*/  F2FP.SATFINITE.E4M3.F32.PACK_AB_MERGE_C R169, RZ, R169, RZ ;  /* 0x000000a9ffa9723e */ /* 0x000fe200048070ff */
[----:B------:R-:W-:Y:S01]  /*23f60*/  @!P1 STG.E.U8 desc[UR14][R24.64+0x49], R167 ;  /* 0x000049a718009986 */ /* 0x000fe2000c10110e */
[----:B0-----:R-:W-:-:S03]  /*23f70*/  F2FP.SATFINITE.E4M3.F32.PACK_AB_MERGE_C R3, RZ, R170, RZ ;  /* 0x000000aaff03723e */ /* 0x001fc600048070ff */
[----:B------:R0:W-:Y:S01]  /*23f80*/  @!P5 STG.E.U8 desc[UR14][R26.64+0x48], R5 ;  /* 0x000048051a00d986 */ /* 0x0001e2000c10110e */
[C---:B------:R-:W-:Y:S02]  /*23f90*/  ISETP.LT.OR P1, PT, R0.reuse, 0x52, !P3 ;  /* 0x000000520000780c */ /* 0x040fe40005f21670 */
[C---:B------:R-:W-:Y:S01]  /*23fa0*/  ISETP.LT.OR P5, PT, R0.reuse, 0x51, !P2 ;  /* 0x000000510000780c */ /* 0x040fe200057a1670 */
[----:B------:R-:W-:Y:S01]  /*23fb0*/  @!P6 STG.E.U8 desc[UR14][R26.64+0x49], R169 ;  /* 0x000049a91a00e986 */ /* 0x000fe2000c10110e */
[----:B------:R-:W-:-:S03]  /*23fc0*/  ISETP.LT.OR P6, PT, R0, 0x52, !P2 ;  /* 0x000000520000780c */ /* 0x000fc600057c1670 */
[----:B------:R1:W-:Y:S01]  /*23fd0*/  @!P0 STG.E.U8 desc[UR14][R24.64+0x50], R3 ;  /* 0x0000500318008986 */ /* 0x0003e2000c10110e */
[----:B------:R-:W-:Y:S01]  /*23fe0*/  ISETP.LT.OR P0, PT, R0, 0x59, !P3 ;  /* 0x000000590000780c */ /* 0x000fe20005f01670 */
[----:B------:R-:W-:Y:S01]  /*23ff0*/  FMUL R173, R173, UR20 ;  /* 0x00000014adad7c20 */ /* 0x000fe20008400000 */
[----:B------:R-:W-:Y:S01]  /*24000*/  FMUL R174, R174, UR20 ;  /* 0x00000014aeae7c20 */ /* 0x000fe20008400000 */
[----:B------:R-:W-:Y:S01]  /*24010*/  F2FP.SATFINITE.E4M3.F32.PACK_AB_MERGE_C R171, RZ, R171, RZ ;  /* 0x000000abffab723e */ /* 0x000fe200048070ff */
[----:B------:R-:W-:Y:S01]  /*24020*/  FMUL R175, R175, UR20 ;  /* 0x00000014afaf7c20 */ /* 0x000fe20008400000 */
[----:B0-----:R-:W-:Y:S01]  /*24030*/  F2FP.SATFINITE.E4M3.F32.PACK_AB_MERGE_C R5, RZ, R172, RZ ;  /* 0x000000acff05723e */ /* 0x001fe200048070ff */
[----:B------:R-:W-:Y:S01]  /*24040*/  FMUL R176, R176, UR20 ;  /* 0x00000014b0b07c20 */ /* 0x000fe20008400000 */
[----:B------:R-:W-:Y:S01]  /*24050*/  F2FP.SATFINITE.E4M3.F32.PACK_AB_MERGE_C R173, RZ, R173, RZ ;  /* 0x000000adffad723e */ /* 0x000fe200048070ff */
[----:B------:R-:W-:Y:S01]  /*24060*/  @!P1 STG.E.U8 desc[UR14][R24.64+0x51], R171 ;  /* 0x000051ab18009986 */ /* 0x000fe2000c10110e */
[----:B-1----:R-:W-:-:S03]  /*24070*/  F2FP.SATFINITE.E4M3.F32.PACK_AB_MERGE_C R3, RZ, R174, RZ ;  /* 0x000000aeff03723e */ /* 0x002fc600048070ff */
        /* <DEDUP_REMOVED lines=220> */
[----:B------:R-:W3:Y:S01]  /*24e40*/  LDL.LU R38, [R1+0x214] ;  /* 0x0002140001267983 */ /* 0x000ee20000300800 */
[----:B------:R-:W-:Y:S02]  /*24e50*/  F2FP.SATFINITE.E4M3.F32.PACK_AB_MERGE_C R229, RZ, R229, RZ ;  /* 0x000000e5ffe5723e */ /* 0x000fe400048070ff */
[----:B-1----:R-:W-:Y:S01]  /*24e60*/  F2FP.SATFINITE.E4M3.F32.PACK_AB_MERGE_C R3, RZ, R230, RZ ;  /* 0x000000e6ff03723e */ /* 0x002fe200048070ff */
[----:B------:R-:W-:Y:S01]  /*24e70*/  @!P1 STG.E.U8 desc[UR14][R24.64+0xc1], R227 ;  /* 0x0000c1e318009986 */ /* 0x000fe2000c10110e */
[----:B------:R-:W-:-:S03]  /*24e80*/  ISETP.LT.OR P1, PT, R0, 0xca, !P3 ;  /* 0x000000ca0000780c */ /* 0x000fc60005f21670 */
[----:B------:R0:W-:Y:S01]  /*24e90*/  @!P5 STG.E.U8 desc[UR14][R26.64+0xc0], R5 ;  /* 0x0000c0051a00d986 */ /* 0x0001e2000c10110e */
[----:B------:R-:W-:-:S03]  /*24ea0*/  ISETP.LT.OR P5, PT, R0, 0xc9, !P2 ;  /* 0x000000c90000780c */ /* 0x000fc600057a1670 */
[----:B------:R-:W-:Y:S01]  /*24eb0*/  @!P6 STG.E.U8 desc[UR14][R26.64+0xc1], R229 ;  /* 0x0000c1e51a00e986 */ /* 0x000fe2000c10110e */
[----:B------:R-:W-:-:S03]  /*24ec0*/  ISETP.LT.OR P6, PT, R0, 0xca, !P2 ;  /* 0x000000ca0000780c */ /* 0x000fc600057c1670 */
[----:B------:R3:W-:Y:S01]  /*24ed0*/  @!P0 STG.E.U8 desc[UR14][R24.64+0xc8], R3 ;  /* 0x0000c80318008986 */ /* 0x0007e2000c10110e */
[----:B------:R-:W-:Y:S01]  /*24ee0*/  ISETP.LT.OR P0, PT, R0, 0xd1, !P3 ;  /* 0x000000d10000780c */ /* 0x000fe20005f01670 */
[----:B------:R-:W-:Y:S01]  /*24ef0*/  FMUL R232, R232, UR20 ;  /* 0x00000014e8e87c20 */ /* 0x000fe20008400000 */
[----:B------:R-:W-:Y:S01]  /*24f00*/  FMUL R233, R233, UR20 ;  /* 0x00000014e9e97c20 */ /* 0x000fe20008400000 */
[----:B------:R-:W3:Y:S01]  /*24f10*/  LDL.LU R37, [R1+0x218] ;  /* 0x0002180001257983 */ /* 0x000ee20000300800 */
[----:B------:R-:W-:Y:S01]  /*24f20*/  FMUL R234, R234, UR20 ;  /* 0x00000014eaea7c20 */ /* 0x000fe20008400000 */
[----:B------:R-:W-:Y:S02]  /*24f30*/  F2FP.SATFINITE.E4M3.F32.PACK_AB_MERGE_C R231, RZ, R231, RZ ;  /* 0x000000e7ffe7723e */ /* 0x000fe400048070ff */
[----:B------:R-:W3:Y:S01]  /*24f40*/  LDL.LU R36, [R1+0x21c] ;  /* 0x00021c0001247983 */ /* 0x000ee20000300800 */
[----:B0-----:R-:W-:Y:S01]  /*24f50*/  F2FP.SATFINITE.E4M3.F32.PACK_AB_MERGE_C R5, RZ, R232, RZ ;  /* 0x000000e8ff05723e */ /* 0x001fe200048070ff */
[----:B--2---:R-:W-:Y:S01]  /*24f60*/  FMUL R2, R40, UR20 ;  /* 0x0000001428027c20 */ /* 0x004fe20008400000 */
[----:B------:R-:W-:Y:S01]  /*24f70*/  F2FP.SATFINITE.E4M3.F32.PACK_AB_MERGE_C R233, RZ, R233, RZ ;  /* 0x000000e9ffe9723e */ /* 0x000fe200048070ff */
[----:B----4-:R-:W-:Y:S01]  /*24f80*/  FMUL R4, R35, UR20 ;  /* 0x0000001423047c20 */ /* 0x010fe20008400000 */
[----:B------:R-:W-:Y:S01]  /*24f90*/  F2FP.SATFINITE.E4M3.F32.PACK_AB_MERGE_C R7, RZ, R234, RZ ;  /* 0x000000eaff07723e */ /* 0x000fe200048070ff */
[----:B------:R-:W2:Y:S01]  /*24fa0*/  LDL.LU R35, [R1+0x220] ;  /* 0x0002200001237983 */ /* 0x000ea20000300800 */
[----:B------:R-:W-:Y:S01]  /*24fb0*/  FMUL R235, R235, UR20 ;  /* 0x00000014ebeb7c20 */ /* 0x000fe20008400000 */
[----:B------:R-:W-:Y:S01]  /*24fc0*/  FMUL R236, R236, UR20 ;  /* 0x00000014ecec7c20 */ /* 0x000fe20008400000 */
[----:B---3--:R-:W-:Y:S01]  /*24fd0*/  FMUL R3, R39, UR20 ;  /* 0x0000001427037c20 */ /* 0x008fe20008400000 */
[----:B------:R-:W-:Y:S01]  /*24fe0*/  @!P1 STG.E.U8 desc[UR14][R24.64+0xc9], R231 ;  /* 0x0000c9e718009986 */ /* 0x000fe2000c10110e */
[C---:B------:R-:W-:Y:S01]  /*24ff0*/  ISETP.LT.OR P1, PT, R0.reuse, 0xd2, !P3 ;  /* 0x000000d20000780c */ /* 0x040fe20005f21670 */
[----:B------:R-:W-:Y:S01]  /*25000*/  FMUL R237, R237, UR20 ;  /* 0x00000014eded7c20 */ /* 0x000fe20008400000 */
[----:B------:R-:W-:Y:S01]  /*25010*/  F2FP.SATFINITE.E4M3.F32.PACK_AB_MERGE_C R235, RZ, R235, RZ ;  /* 0x000000ebffeb723e */ /* 0x000fe200048070ff */
[----:B------:R0:W-:Y:S01]  /*25020*/  @!P5 STG.E.U8 desc[UR14][R26.64+0xc8], R5 ;  /* 0x0000c8051a00d986 */ /* 0x0001e2000c10110e */
[----:B------:R-:W-:-:S02]  /*25030*/  ISETP.LT.OR P5, PT, R0, 0xd1, !P2 ;  /* 0x000000d10000780c */ /* 0x000fc400057a1670 */
[----:B------:R-:W-:Y:S01]  /*25040*/  F2FP.SATFINITE.E4M3.F32.PACK_AB_MERGE_C R9, RZ, R236, RZ ;  /* 0x000000ecff09723e */ /* 0x000fe200048070ff */
[----:B------:R-:W-:Y:S01]  /*25050*/  @!P6 STG.E.U8 desc[UR14][R26.64+0xc9], R233 ;  /* 0x0000c9e91a00e986 */ /* 0x000fe2000c10110e */
[C---:B------:R-:W-:Y:S02]  /*25060*/  ISETP.LT.OR P6, PT, R0.reuse, 0xd2, !P2 ;  /* 0x000000d20000780c */ /* 0x040fe400057c1670 */
[----:B------:R-:W-:Y:S01]  /*25070*/  F2FP.SATFINITE.E4M3.F32.PACK_AB_MERGE_C R237, RZ, R237, RZ ;  /* 0x000000edffed723e */ /* 0x000fe200048070ff */
[----:B------:R1:W-:Y:S01]  /*25080*/  @!P0 STG.E.U8 desc[UR14][R24.64+0xd0], R7 ;  /* 0x0000d00718008986 */ /* 0x0003e2000c10110e */
[C---:B------:R-:W-:Y:S01]  /*25090*/  ISETP.LT.OR P0, PT, R0.reuse, 0xd9, !P3 ;  /* 0x000000d90000780c */ /* 0x040fe20005f01670 */
[----:B0-----:R-:W-:Y:S02]  /*250a0*/  FMUL R5, R33, UR20 ;  /* 0x0000001421057c20 */ /* 0x001fe40008400000 */
[----:B------:R-:W-:Y:S01]  /*250b0*/  @!P1 STG.E.U8 desc[UR14][R24.64+0xd1], R235 ;  /* 0x0000d1eb18009986 */ /* 0x000fe2000c10110e */
[----:B------:R-:W-:-:S03]  /*250c0*/  ISETP.LT.OR P1, PT, R0, 0xda, !P3 ;  /* 0x000000da0000780c */ /* 0x000fc60005f21670 */
[----:B------:R-:W3:Y:S01]  /*250d0*/  LDL.LU R33, [R1+0x224] ;  /* 0x0002240001217983 */ /* 0x000ee20000300800 */
[----:B-1----:R-:W-:Y:S01]  /*250e0*/  F2FP.SATFINITE.E4M3.F32.PACK_AB_MERGE_C R7, RZ, R2, RZ ;  /* 0x00000002ff07723e */ /* 0x002fe200048070ff */
[----:B------:R-:W-:Y:S02]  /*250f0*/  FMUL R2, R32, UR20 ;  /* 0x0000001420027c20 */ /* 0x000fe40008400000 */
[----:B------:R-:W4:Y:S04]  /*25100*/  LDL.LU R40, [R1+0x228] ;  /* 0x0002280001287983 */ /* 0x000f280000300800 */
[----:B------:R-:W4:Y:S04]  /*25110*/  LDL.LU R32, [R1+0x22c] ;  /* 0x00022c0001207983 */ /* 0x000f280000300800 */
[----:B------:R-:W4:Y:S01]  /*25120*/  LDL.LU R39, [R1+0x230] ;  /* 0x0002300001277983 */ /* 0x000f220000300800 */
[----:B------:R-:W-:-:S03]  /*25130*/  F2FP.SATFINITE.E4M3.F32.PACK_AB_MERGE_C R11, RZ, R4, RZ ;  /* 0x00000004ff0b723e */ /* 0x000fc600048070ff */
[----:B------:R0:W-:Y:S01]  /*25140*/  @!P5 STG.E.U8 desc[UR14][R26.64+0xd0], R9 ;  /* 0x0000d0091a00d986 */ /* 0x0001e2000c10110e */
[C---:B------:R-:W-:Y:S02]  /*25150*/  ISETP.LT.OR P5, PT, R0.reuse, 0xd9, !P2 ;  /* 0x000000d90000780c */ /* 0x040fe400057a1670 */
[----:B------:R-:W-:Y:S01]  /*25160*/  F2FP.SATFINITE.E4M3.F32.PACK_AB_MERGE_C R13, RZ, R5, RZ ;  /* 0x00000005ff0d723e */ /* 0x000fe200048070ff */
[----:B------:R-:W-:Y:S01]  /*25170*/  @!P6 STG.E.U8 desc[UR14][R26.64+0xd1], R237 ;  /* 0x0000d1ed1a00e986 */ /* 0x000fe2000c10110e */
[----:B------:R-:W-:Y:S02]  /*25180*/  ISETP.LT.OR P6, PT, R0, 0xda, !P2 ;  /* 0x000000da0000780c */ /* 0x000fe400057c1670 */
[----:B0-----:R-:W-:Y:S01]  /*25190*/  F2FP.SATFINITE.E4M3.F32.PACK_AB_MERGE_C R9, RZ, R3, RZ ;  /* 0x00000003ff09723e */ /* 0x001fe200048070ff */
[----:B------:R0:W-:Y:S04]  /*251a0*/  @!P0 STG.E.U8 desc[UR14][R24.64+0xd8], R7 ;  /* 0x0000d80718008986 */ /* 0x0001e8000c10110e */
[----:B------:R1:W-:Y:S01]  /*251b0*/  @!P1 STG.E.U8 desc[UR14][R24.64+0xd9], R9 ;  /* 0x0000d90918009986 */ /* 0x0003e2000c10110e */
[----:B0-----:R-:W-:-:S03]  /*251c0*/  F2FP.SATFINITE.E4M3.F32.PACK_AB_MERGE_C R7, RZ, R2, RZ ;  /* 0x00000002ff07723e */ /* 0x001fc600048070ff */
[----:B------:R0:W-:Y:S01]  /*251d0*/  @!P5 STG.E.U8 desc[UR14][R26.64+0xd8], R11 ;  /* 0x0000d80b1a00d986 */ /* 0x0001e2000c10110e */
[----:B------:R-:W-:-:S03]  /*251e0*/  FMUL R3, R38, UR20 ;  /* 0x0000001426037c20 */ /* 0x000fc60008400000 */
[----:B------:R-:W4:Y:S02]  /*251f0*/  LDL.LU R38, [R1+0x234] ;  /* 0x0002340001267983 */ /* 0x000f240000300800 */
[----:B-1----:R-:W-:Y:S01]  /*25200*/  F2FP.SATFINITE.E4M3.F32.PACK_AB_MERGE_C R9, RZ, R3, RZ ;  /* 0x00000003ff09723e */ /* 0x002fe200048070ff */
[----:B------:R-:W-:Y:S02]  /*25210*/  FMUL R4, R37, UR20 ;  /* 0x0000001425047c20 */ /* 0x000fe40008400000 */
[----:B------:R-:W4:Y:S01]  /*25220*/  LDL.LU R37, [R1+0x238] ;  /* 0x0002380001257983 */ /* 0x000f220000300800 */
[----:B------:R-:W-:-:S03]  /*25230*/  FMUL R5, R36, UR20 ;  /* 0x0000001424057c20 */ /* 0x000fc60008400000 */
[----:B------:R-:W4:Y:S01]  /*25240*/  LDL.LU R36, [R1+0x23c] ;  /* 0x00023c0001247983 */ /* 0x000f220000300800 */
[----:B--2---:R-:W-:-:S03]  /*25250*/  FMUL R2, R35, UR20 ;  /* 0x0000001423027c20 */ /* 0x004fc60008400000 */
[----:B------:R-:W2:Y:S01]  /*25260*/  LDL.LU R35, [R1+0x240] ;  /* 0x0002400001237983 */ /* 0x000ea20000300800 */
[----:B0-----:R-:W-:Y:S01]  /*25270*/  F2FP.SATFINITE.E4M3.F32.PACK_AB_MERGE_C R11, RZ, R4, RZ ;  /* 0x00000004ff0b723e */ /* 0x001fe200048070ff */
[----:B---3--:R-:W-:Y:S02]  /*25280*/  FMUL R3, R33, UR20 ;  /* 0x0000001421037c20 */ /* 0x008fe40008400000 */
[----:B------:R-:W3:Y:S01]  /*25290*/  LDL.LU R33, [R1+0x244] ;  /* 0x0002440001217983 */ /* 0x000ee20000300800 */
[----:B----4-:R-:W-:-:S03]  /*252a0*/  FMUL R4, R32, UR20 ;  /* 0x0000001420047c20 */ /* 0x010fc60008400000 */
[----:B------:R-:W4:Y:S04]  /*252b0*/  LDL.LU R32, [R1+0x248] ;  /* 0x0002480001207983 */ /* 0x000f280000300800 */
[----:B------:R0:W-:Y:S01]  /*252c0*/  @!P6 STG.E.U8 desc[UR14][R26.64+0xd9], R13 ;  /* 0x0000d90d1a00e986 */ /* 0x0001e2000c10110e */
[C---:B------:R-:W-:Y:S02]  /*252d0*/  ISETP.LT.OR P6, PT, R0.reuse, 0xe2, !P3 ;  /* 0x000000e20000780c */ /* 0x040fe40005fc1670 */
[C---:B------:R-:W-:Y:S02]  /*252e0*/  ISETP.LT.OR P5, PT, R0.reuse, 0xe1, !P3 ;  /* 0x000000e10000780c */ /* 0x040fe40005fa1670 */
[C---:B------:R-:W-:Y:S02]  /*252f0*/  ISETP.LT.OR P0, PT, R0.reuse, 0xe1, !P2 ;  /* 0x000000e10000780c */ /* 0x040fe40005701670 */
[----:B------:R-:W-:-:S02]  /*25300*/  ISETP.LT.OR P1, PT, R0, 0xe2, !P2 ;  /* 0x000000e20000780c */ /* 0x000fc40005721670 */
[----:B------:R-:W-:-:S05]  /*25310*/  F2FP.SATFINITE.E4M3.F32.PACK_AB_MERGE_C R5, RZ, R5, RZ ;  /* 0x00000005ff05723e */ /* 0x000fca00048070ff */
[----:B------:R-:W-:Y:S01]  /*25320*/  @!P6 STG.E.U8 desc[UR14][R24.64+0xe1], R9 ;  /* 0x0000e1091800e986 */ /* 0x000fe2000c10110e */
[----:B------:R-:W-:Y:S02]  /*25330*/  ISETP.LT.OR P6, PT, R0, 0xe9, !P3 ;  /* 0x000000e90000780c */ /* 0x000fe40005fc1670 */
[----:B0-----:R-:W-:Y:S01]  /*25340*/  F2FP.SATFINITE.E4M3.F32.PACK_AB_MERGE_C R13, RZ, R2, RZ ;  /* 0x00000002ff0d723e */ /* 0x001fe200048070ff */
[----:B------:R-:W-:Y:S01]  /*25350*/  FMUL R2, R40, UR20 ;  /* 0x0000001428027c20 */ /* 0x000fe20008400000 */
[----:B------:R0:W-:Y:S01]  /*25360*/  @!P5 STG.E.U8 desc[UR14][R24.64+0xe0], R7 ;  /* 0x0000e0071800d986 */ /* 0x0001e2000c10110e */
[----:B------:R-:W-:-:S03]  /*25370*/  ISETP.LT.OR P5, PT, R0, 0xea, !P2 ;  /* 0x000000ea0000780c */ /* 0x000fc600057a1670 */
[----:B------:R-:W-:Y:S01]  /*25380*/  @!P0 STG.E.U8 desc[UR14][R26.64+0xe0], R11 ;  /* 0x0000e00b1a008986 */ /* 0x000fe2000c10110e */
[----:B------:R-:W-:-:S03]  /*25390*/  ISETP.LT.OR P0, PT, R0, 0xea, !P3 ;  /* 0x000000ea0000780c */ /* 0x000fc60005f01670 */
[----:B------:R1:W-:Y:S01]  /*253a0*/  @!P1 STG.E.U8 desc[UR14][R26.64+0xe1], R5 ;  /* 0x0000e1051a009986 */ /* 0x0003e2000c10110e */
[----:B------:R-:W-:-:S03]  /*253b0*/  ISETP.LT.OR P1, PT, R0, 0xe9, !P2 ;  /* 0x000000e90000780c */ /* 0x000fc60005721670 */
[----:B------:R-:W4:Y:S01]  /*253c0*/  LDL.LU R40, [R1+0x24c] ;  /* 0x00024c0001287983 */ /* 0x000f220000300800 */
[----:B0-----:R-:W-:-:S03]  /*253d0*/  F2FP.SATFINITE.E4M3.F32.PACK_AB_MERGE_C R7, RZ, R3, RZ ;  /* 0x00000003ff07723e */ /* 0x001fc600048070ff */
[----:B------:R-:W-:Y:S01]  /*253e0*/  @!P6 STG.E.U8 desc[UR14][R24.64+0xe8], R13 ;  /* 0x0000e80d1800e986 */ /* 0x000fe2000c10110e */
[----:B-1----:R-:W-:Y:S01]  /*253f0*/  F2FP.SATFINITE.E4M3.F32.PACK_AB_MERGE_C R5, RZ, R2, RZ ;  /* 0x00000002ff05723e */ /* 0x002fe200048070ff */
[----:B------:R-:W-:Y:S02]  /*25400*/  FMUL R2, R39, UR20 ;  /* 0x0000001427027c20 */ /* 0x000fe40008400000 */
[----:B------:R-:W4:Y:S01]  /*25410*/  LDL.LU R39, [R1+0x250] ;  /* 0x0002500001277983 */ /* 0x000f220000300800 */
[----:B------:R-:W-:Y:S02]  /*25420*/  ISETP.LT.OR P6, PT, R0, 0xf1, !P3 ;  /* 0x000000f10000780c */ /* 0x000fe40005fc1670 */
[----:B------:R-:W-:Y:S02]  /*25430*/  F2FP.SATFINITE.E4M3.F32.PACK_AB_MERGE_C R9, RZ, R4, RZ ;  /* 0x00000004ff09723e */ /* 0x000fe400048070ff */
[----:B------:R-:W-:Y:S01]  /*25440*/  F2FP.SATFINITE.E4M3.F32.PACK_AB_MERGE_C R11, RZ, R2, RZ ;  /* 0x00000002ff0b723e */ /* 0x000fe200048070ff */
[----:B------:R0:W-:Y:S04]  /*25450*/  @!P0 STG.E.U8 desc[UR14][R24.64+0xe9], R7 ;  /* 0x0000e90718008986 */ /* 0x0001e8000c10110e */
[----:B------:R1:W-:Y:S04]  /*25460*/  @!P5 STG.E.U8 desc[UR14][R26.64+0xe9], R9 ;  /* 0x0000e9091a00d986 */ /* 0x0003e8000c10110e */
[----:B------:R-:W-:Y:S04]  /*25470*/  @!P1 STG.E.U8 desc[UR14][R26.64+0xe8], R5 ;  /* 0x0000e8051a009986 */ /* 0x000fe8000c10110e */
[----:B------:R2:W-:Y:S01]  /*25480*/  @!P6 STG.E.U8 desc[UR14][R24.64+0xf0], R11 ;  /* 0x0000f00b1800e986 */ /* 0x0005e2000c10110e */
[----:B------:R-:W-:-:S03]  /*25490*/  FMUL R3, R38, UR20 ;  /* 0x0000001426037c20 */ /* 0x000fc60008400000 */
[----:B------:R-:W4:Y:S02]  /*254a0*/  LDL.LU R38, [R1+0x254] ;  /* 0x0002540001267983 */ /* 0x000f240000300800 */
[----:B0-----:R-:W-:Y:S01]  /*254b0*/  F2FP.SATFINITE.E4M3.F32.PACK_AB_MERGE_C R7, RZ, R3, RZ ;  /* 0x00000003ff07723e */ /* 0x001fe200048070ff */
[----:B------:R-:W-:Y:S02]  /*254c0*/  FMUL R4, R37, UR20 ;  /* 0x0000001425047c20 */ /* 0x000fe40008400000 */
[----:B------:R-:W4:Y:S01]  /*254d0*/  LDL.LU R37, [R1+0x258] ;  /* 0x0002580001257983 */ /* 0x000f220000300800 */
[----:B------:R-:W-:-:S03]  /*254e0*/  FMUL R2, R36, UR20 ;  /* 0x0000001424027c20 */ /* 0x000fc60008400000 */
[----:B------:R-:W4:Y:S02]  /*254f0*/  LDL.LU R36, [R1+0x25c] ;  /* 0x00025c0001247983 */ /* 0x000f240000300800 */
[----:B-1----:R-:W-:Y:S01]  /*25500*/  F2FP.SATFINITE.E4M3.F32.PACK_AB_MERGE_C R9, RZ, R2, RZ ;  /* 0x00000002ff09723e */ /* 0x002fe200048070ff */
[----:B--2---:R-:W-:Y:S02]  /*25510*/  FMUL R2, R35, UR20 ;  /* 0x0000001423027c20 */ /* 0x004fe40008400000 */
[----:B------:R-:W2:Y:S03]  /*25520*/  LDL.LU R35, [R1+0x260] ;  /* 0x0002600001237983 */ /* 0x000ea60000300800 */
[----:B------:R-:W-:Y:S01]  /*25530*/  F2FP.SATFINITE.E4M3.F32.PACK_AB_MERGE_C R11, RZ, R2, RZ ;  /* 0x00000002ff0b723e */ /* 0x000fe200048070ff */
[----:B---3--:R-:W-:Y:S02]  /*25540*/  FMUL R3, R33, UR20 ;  /* 0x0000001421037c20 */ /* 0x008fe40008400000 */
[----:B------:R-:W3:Y:S01]  /*25550*/  LDL.LU R33, [R1+0x264] ;  /* 0x0002640001217983 */ /* 0x000ee20000300800 */
[----:B----4-:R-:W-:-:S03]  /*25560*/  FMUL R2, R32, UR20 ;  /* 0x0000001420027c20 */ /* 0x010fc60008400000 */
[----:B------:R-:W4:Y:S01]  /*25570*/  LDL.LU R32, [R1+0x268] ;  /* 0x0002680001207983 */ /* 0x000f220000300800 */
[C---:B------:R-:W-:Y:S02]  /*25580*/  ISETP.LT.OR P0, PT, R0.reuse, 0xf2, !P3 ;  /* 0x000000f20000780c */ /* 0x040fe40005f01670 */
[C---:B------:R-:W-:Y:S02]  /*25590*/  ISETP.LT.OR P5, PT, R0.reuse, 0xf2, !P2 ;  /* 0x000000f20000780c */ /* 0x040fe400057a1670 */
[C---:B------:R-:W-:Y:S02]  /*255a0*/  ISETP.LT.OR P1, PT, R0.reuse, 0xf1, !P2 ;  /* 0x000000f10000780c */ /* 0x040fe40005721670 */
[----:B------:R-:W-:Y:S02]  /*255b0*/  ISETP.LT.OR P6, PT, R0, 0xf9, !P3 ;  /* 0x000000f90000780c */ /* 0x000fe40005fc1670 */
[----:B------:R-:W-:Y:S02]  /*255c0*/  F2FP.SATFINITE.E4M3.F32.PACK_AB_MERGE_C R13, RZ, R3, RZ ;  /* 0x00000003ff0d723e */ /* 0x000fe400048070ff */
[----:B------:R-:W-:-:S03]  /*255d0*/  F2FP.SATFINITE.E4M3.F32.PACK_AB_MERGE_C R5, RZ, R4, RZ ;  /* 0x00000004ff05723e */ /* 0x000fc600048070ff */
[----:B------:R0:W-:Y:S01]  /*255e0*/  @!P0 STG.E.U8 desc[UR14][R24.64+0xf1], R7 ;  /* 0x0000f10718008986 */ /* 0x0001e2000c10110e */
[----:B------:R-:W-:-:S03]  /*255f0*/  ISETP.LT.OR P3, PT, R0, 0xfa, !P3 ;  /* 0x000000fa0000780c */ /* 0x000fc60005f61670 */
[----:B------:R1:W-:Y:S01]  /*25600*/  @!P5 STG.E.U8 desc[UR14][R26.64+0xf1], R9 ;  /* 0x0000f1091a00d986 */ /* 0x0003e2000c10110e */
[----:B------:R-:W-:Y:S02]  /*25610*/  ISETP.LT.OR P5, PT, R0, 0xf9, !P2 ;  /* 0x000000f90000780c */ /* 0x000fe400057a1670 */
[----:B0-----:R-:W-:Y:S01]  /*25620*/  F2FP.SATFINITE.E4M3.F32.PACK_AB_MERGE_C R7, RZ, R2, RZ ;  /* 0x00000002ff07723e */ /* 0x001fe200048070ff */
[----:B------:R-:W-:Y:S01]  /*25630*/  @!P1 STG.E.U8 desc[UR14][R26.64+0xf0], R5 ;  /* 0x0000f0051a009986 */ /* 0x000fe2000c10110e */
[----:B------:R-:W-:-:S03]  /*25640*/  FMUL R2, R40, UR20 ;  /* 0x0000001428027c20 */ /* 0x000fc60008400000 */
[----:B------:R-:W4:Y:S01]  /*25650*/  LDL.LU R40, [R1+0x26c] ;  /* 0x00026c0001287983 */ /* 0x000f220000300800 */
[----:B------:R-:W-:-:S03]  /*25660*/  FMUL R3, R39, UR20 ;  /* 0x0000001427037c20 */ /* 0x000fc60008400000 */
[----:B------:R-:W4:Y:S01]  /*25670*/  LDL.LU R39, [R1+0x270] ;  /* 0x0002700001277983 */ /* 0x000f220000300800 */
[----:B-1----:R-:W-:-:S03]  /*25680*/  F2FP.SATFINITE.E4M3.F32.PACK_AB_MERGE_C R9, RZ, R2, RZ ;  /* 0x00000002ff09723e */ /* 0x002fc600048070ff */
        /* <DEDUP_REMOVED lines=17> */
[----:B------:R-:W4:Y:S01]  /*257a0*/  LDL.LU R32, [R1+0x288] ;  /* 0x0002880001207983 */ /* 0x000f220000300800 */
[----:B------:R-:W-:Y:S02]  /*257b0*/  ISETP.GE.AND P1, PT, R34, 0x81, PT ;  /* 0x000000812200780c */ /* 0x000fe40003f26270 */
[C---:B------:R-:W-:Y:S02]  /*257c0*/  ISETP.LT.OR P2, PT, R0.reuse, 0xfa, !P2 ;  /* 0x000000fa0000780c */ /* 0x040fe40005741670 */
[C---:B------:R-:W-:Y:S02]  /*257d0*/  ISETP.LT.OR P6, PT, R0.reuse, 0x1, !P1 ;  /* 0x000000010000780c */ /* 0x040fe40004fc1670 */
[----:B------:R-:W-:Y:S02]  /*257e0*/  ISETP.LT.OR P3, PT, R0, 0x2, !P1 ;  /* 0x000000020000780c */ /* 0x000fe40004f61670 */
[----:B------:R-:W-:-:S07]  /*257f0*/  ISETP.GE.AND P0, PT, R34, 0x89, PT ;  /* 0x000000892200780c */ /* 0x000fce0003f06270 */
[----:B------:R0:W-:Y:S04]  /*25800*/  @!P2 STG.E.U8 desc[UR14][R26.64+0xf9], R9 ;  /* 0x0000f9091a00a986 */ /* 0x0001e8000c10110e */
[----:B------:R-:W-:Y:S01]  /*25810*/  @!P6 STG.E.U8 desc[UR14][R30.64], R11 ;  /* 0x0000000b1e00e986 */ /* 0x000fe2000c10110e */
[C---:B------:R-:W-:Y:S02]  /*25820*/  ISETP.LT.OR P6, PT, R0.reuse, 0x2, !P0 ;  /* 0x000000020000780c */ /* 0x040fe400047c1670 */
[C---:B------:R-:W-:Y:S01]  /*25830*/  ISETP.LT.OR P5, PT, R0.reuse, 0x1, !P0 ;  /* 0x000000010000780c */ /* 0x040fe200047a1670 */
[----:B------:R1:W-:Y:S01]  /*25840*/  @!P3 STG.E.U8 desc[UR14][R30.64+0x1], R13 ;  /* 0x0000010d1e00b986 */ /* 0x0003e2000c10110e */
[----:B------:R-:W-:Y:S02]  /*25850*/  ISETP.LT.OR P2, PT, R0, 0xa, !P1 ;  /* 0x0000000a0000780c */ /* 0x000fe40004f41670 */
[----:B0-----:R-:W-:Y:S01]  /*25860*/  F2FP.SATFINITE.E4M3.F32.PACK_AB_MERGE_C R9, RZ, R3, RZ ;  /* 0x00000003ff09723e */ /* 0x001fe200048070ff */
[----:B------:R-:W-:-:S02]  /*25870*/  FMUL R3, R40, UR20 ;  /* 0x0000001428037c20 */ /* 0x000fc40008400000 */
[----:B------:R-:W4:Y:S01]  /*25880*/  LDL.LU R40, [R1+0x28c] ;  /* 0x00028c0001287983 */ /* 0x000f220000300800 */
[----:B-1----:R-:W-:Y:S02]  /*25890*/  F2FP.SATFINITE.E4M3.F32.PACK_AB_MERGE_C R13, RZ, R2, RZ ;  /* 0x00000002ff0d723e */ /* 0x002fe400048070ff */
[C---:B------:R-:W-:Y:S01]  /*258a0*/  ISETP.LT.OR P3, PT, R0.reuse, 0x9, !P1 ;  /* 0x000000090000780c */ /* 0x040fe20004f61670 */
[----:B------:R0:W-:Y:S01]  /*258b0*/  @!P6 STG.E.U8 desc[UR14][R28.64+0x1], R7 ;  /* 0x000001071c00e986 */ /* 0x0001e2000c10110e */
[----:B------:R-:W-:Y:S01]  /*258c0*/  F2FP.SATFINITE.E4M3.F32.PACK_AB_MERGE_C R5, RZ, R5, RZ ;  /* 0x00000005ff05723e */ /* 0x000fe200048070ff */
[----:B------:R-:W-:Y:S02]  /*258d0*/  FMUL R2, R39, UR20 ;  /* 0x0000001427027c20 */ /* 0x000fe40008400000 */
[----:B------:R-:W4:Y:S01]  /*258e0*/  LDL.LU R39, [R1+0x290] ;  /* 0x0002900001277983 */ /* 0x000f220000300800 */
[----:B------:R-:W-:Y:S02]  /*258f0*/  F2FP.SATFINITE.E4M3.F32.PACK_AB_MERGE_C R11, RZ, R4, RZ ;  /* 0x00000004ff0b723e */ /* 0x000fe400048070ff */
[----:B------:R-:W-:-:S02]  /*25900*/  ISETP.LT.OR P6, PT, R0, 0xa, !P0 ;  /* 0x0000000a0000780c */ /* 0x000fc400047c1670 */
[----:B0-----:R-:W-:Y:S01]  /*25910*/  F2FP.SATFINITE.E4M3.F32.PACK_AB_MERGE_C R7, RZ, R2, RZ ;  /* 0x00000002ff07723e */ /* 0x001fe200048070ff */
[----:B------:R0:W-:Y:S04]  /*25920*/  @!P5 STG.E.U8 desc[UR14][R28.64], R5 ;  /* 0x000000051c00d986 */ /* 0x0001e8000c10110e */
[----:B------:R-:W-:Y:S04]  /*25930*/  @!P2 STG.E.U8 desc[UR14][R30.64+0x9], R11 ;  /* 0x0000090b1e00a986 */ /* 0x000fe8000c10110e */
[----:B------:R1:W-:Y:S01]  /*25940*/  @!P3 STG.E.U8 desc[UR14][R30.64+0x8], R9 ;  /* 0x000008091e00b986 */ /* 0x0003e2000c10110e */
[----:B0-----:R-:W-:-:S05]  /*25950*/  F2FP.SATFINITE.E4M3.F32.PACK_AB_MERGE_C R5, RZ, R3, RZ ;  /* 0x00000003ff05723e */ /* 0x001fca00048070ff */
[----:B------:R4:W-:Y:S01]  /*25960*/  @!P6 STG.E.U8 desc[UR14][R28.64+0x9], R5 ;  /* 0x000009051c00e986 */ /* 0x0009e2000c10110e */
[----:B------:R-:W-:-:S03]  /*25970*/  FMUL R4, R38, UR20 ;  /* 0x0000001426047c20 */ /* 0x000fc60008400000 */
[----:B------:R-:W4:Y:S02]  /*25980*/  LDL.LU R38, [R1+0x294] ;  /* 0x0002940001267983 */ /* 0x000f240000300800 */
[----:B-1----:R-:W-:Y:S01]  /*25990*/  F2FP.SATFINITE.E4M3.F32.PACK_AB_MERGE_C R9, RZ, R4, RZ ;  /* 0x00000004ff09723e */ /* 0x002fe200048070ff */
[----:B------:R-:W-:Y:S02]  /*259a0*/  FMUL R2, R37, UR20 ;  /* 0x0000001425027c20 */ /* 0x000fe40008400000 */
[----:B------:R-:W4:Y:S03]  /*259b0*/  LDL.LU R37, [R1+0x298] ;  /* 0x0002980001257983 */ /* 0x000f260000300800 */
[----:B------:R-:W-:Y:S01]  /*259c0*/  F2FP.SATFINITE.E4M3.F32.PACK_AB_MERGE_C R11, RZ, R2, RZ ;  /* 0x00000002ff0b723e */ /* 0x000fe200048070ff */
[----:B------:R-:W-:Y:S02]  /*259d0*/  FMUL R2, R36, UR20 ;  /* 0x0000001424027c20 */ /* 0x000fe40008400000 */
[----:B------:R-:W4:Y:S01]  /*259e0*/  LDL.LU R36, [R1+0x29c] ;  /* 0x00029c0001247983 */ /* 0x000f220000300800 */
[----:B--2---:R-:W-:-:S03]  /*259f0*/  FMUL R3, R35, UR20 ;  /* 0x0000001423037c20 */ /* 0x004fc60008400000 */
[----:B------:R-:W2:Y:S01]  /*25a00*/  LDL.LU R35, [R1+0x2a0] ;  /* 0x0002a00001237983 */ /* 0x000ea20000300800 */
[----:B---3--:R-:W-:-:S03]  /*25a10*/  FMUL R4, R33, UR20 ;  /* 0x0000001421047c20 */ /* 0x008fc60008400000 */
[----:B------:R-:W3:Y:S01]  /*25a20*/  LDL.LU R33, [R1+0x2a4] ;  /* 0x0002a40001217983 */ /* 0x000ee20000300800 */
[----:B----4-:R-:W-:-:S03]  /*25a30*/  FMUL R5, R32, UR20 ;  /* 0x0000001420057c20 */ /* 0x010fc60008400000 */
[----:B------:R-:W4:Y:S01]  /*25a40*/  LDL.LU R32, [R1+0x2a8] ;  /* 0x0002a80001207983 */ /* 0x000f220000300800 */
[C---:B------:R-:W-:Y:S02]  /*25a50*/  ISETP.LT.OR P5, PT, R0.reuse, 0x9, !P0 ;  /* 0x000000090000780c */ /* 0x040fe400047a1670 */
[C---:B------:R-:W-:Y:S02]  /*25a60*/  ISETP.LT.OR P3, PT, R0.reuse, 0x11, !P1 ;  /* 0x000000110000780c */ /* 0x040fe40004f61670 */
[C---:B------:R-:W-:Y:S02]  /*25a70*/  ISETP.LT.OR P2, PT, R0.reuse, 0x12, !P1 ;  /* 0x000000120000780c */ /* 0x040fe40004f41670 */
[----:B------:R-:W-:-:S07]  /*25a80*/  ISETP.LT.OR P6, PT, R0, 0x12, !P0 ;  /* 0x000000120000780c */ /* 0x000fce00047c1670 */
[----:B------:R-:W-:Y:S01]  /*25a90*/  @!P5 STG.E.U8 desc[UR14][R28.64+0x8], R13 ;  /* 0x0000080d1c00d986 */ /* 0x000fe2000c10110e */
[----:B------:R-:W-:-:S03]  /*25aa0*/  ISETP.LT.OR P5, PT, R0, 0x11, !P0 ;  /* 0x000000110000780c */ /* 0x000fc600047a1670 */
[----:B------:R0:W-:Y:S01]  /*25ab0*/  @!P3 STG.E.U8 desc[UR14][R30.64+0x10], R7 ;  /* 0x000010071e00b986 */ /* 0x0001e2000c10110e */
[----:B------:R-:W-:-:S03]  /*25ac0*/  ISETP.LT.OR P3, PT, R0, 0x19, !P1 ;  /* 0x000000190000780c */ /* 0x000fc60004f61670 */
[----:B------:R1:W-:Y:S01]  /*25ad0*/  @!P2 STG.E.U8 desc[UR14][R30.64+0x11], R9 ;  /* 0x000011091e00a986 */ /* 0x0003e2000c10110e */
[----:B------:R-:W-:Y:S02]  /*25ae0*/  ISETP.LT.OR P2, PT, R0, 0x1a, !P1 ;  /* 0x0000001a0000780c */ /* 0x000fe40004f41670 */
[----:B0-----:R-:W-:Y:S01]  /*25af0*/  F2FP.SATFINITE.E4M3.F32.PACK_AB_MERGE_C R7, RZ, R2, RZ ;  /* 0x00000002ff07723e */ /* 0x001fe200048070ff */
[----:B------:R-:W-:Y:S01]  /*25b00*/  FMUL R2, R40, UR20 ;  /* 0x0000001428027c20 */ /* 0x000fe20008400000 */
[----:B-1----:R-:W-:Y:S01]  /*25b10*/  F2FP.SATFINITE.E4M3.F32.PACK_AB_MERGE_C R9, RZ, R3, RZ ;  /* 0x00000003ff09723e */ /* 0x002fe200048070ff */
[----:B------:R-:W4:Y:S01]  /*25b20*/  LDL.LU R40, [R1+0x2ac] ;  /* 0x0002ac0001287983 */ /* 0x000f220000300800 */
[----:B------:R-:W-:-:S03]  /*25b30*/  F2FP.SATFINITE.E4M3.F32.PACK_AB_MERGE_C R13, RZ, R4, RZ ;  /* 0x00000004ff0d723e */ /* 0x000fc600048070ff */
[----:B------:R0:W-:Y:S01]  /*25b40*/  @!P6 STG.E.U8 desc[UR14][R28.64+0x11], R7 ;  /* 0x000011071c00e986 */ /* 0x0001e2000c10110e */
[----:B------:R-:W-:Y:S01]  /*25b50*/  ISETP.LT.OR P6, PT, R0, 0x1a, !P0 ;  /* 0x0000001a0000780c */ /* 0x000fe200047c1670 */
[----:B------:R-:W-:Y:S02]  /*25b60*/  FMUL R3, R39, UR20 ;  /* 0x0000001427037c20 */ /* 0x000fe40008400000 */
[----:B------:R-:W4:Y:S01]  /*25b70*/  LDL.LU R39, [R1+0x2b0] ;  /* 0x0002b00001277983 */ /* 0x000f220000300800 */
[----:B0-----:R-:W-:-:S03]  /*25b80*/  F2FP.SATFINITE.E4M3.F32.PACK_AB_MERGE_C R7, RZ, R2, RZ ;  /* 0x00000002ff07723e */ /* 0x001fc600048070ff */
[----:B------:R-:W-:Y:S04]  /*25b90*/  @!P5 STG.E.U8 desc[UR14][R28.64+0x10], R11 ;  /* 0x0000100b1c00d986 */ /* 0x000fe8000c10110e */
[----:B------:R0:W-:Y:S04]  /*25ba0*/  @!P3 STG.E.U8 desc[UR14][R30.64+0x18], R9 ;  /* 0x000018091e00b986 */ /* 0x0001e8000c10110e */
[----:B------:R1:W-:Y:S01]  /*25bb0*/  @!P2 STG.E.U8 desc[UR14][R30.64+0x19], R13 ;  /* 0x0000190d1e00a986 */ /* 0x0003e2000c10110e */
[----:B0-----:R-:W-:-:S03]  /*25bc0*/  F2FP.SATFINITE.E4M3.F32.PACK_AB_MERGE_C R9, RZ, R3, RZ ;  /* 0x00000003ff09723e */ /* 0x001fc600048070ff */
[----:B------:R0:W-:Y:S01]  /*25bd0*/  @!P6 STG.E.U8 desc[UR14][R28.64+0x19], R7 ;  /* 0x000019071c00e986 */ /* 0x0001e2000c10110e */
[----:B------:R-:W-:-:S03]  /*25be0*/  FMUL R4, R38, UR20 ;  /* 0x0000001426047c20 */ /* 0x000fc60008400000 */
[----:B------:R-:W4:Y:S02]  /*25bf0*/  LDL.LU R38, [R1+0x2b4] ;  /* 0x0002b40001267983 */ /* 0x000f240000300800 */
[----:B------:R-:W-:Y:S01]  /*25c00*/  F2FP.SATFINITE.E4M3.F32.PACK_AB_MERGE_C R11, RZ, R4, RZ ;  /* 0x00000004ff0b723e */ /* 0x000fe200048070ff */
[----:B------:R-:W-:Y:S02]  /*25c10*/  FMUL R2, R37, UR20 ;  /* 0x0000001425027c20 */ /* 0x000fe40008400000 */
[----:B------:R-:W4:Y:S03]  /*25c20*/  LDL.LU R37, [R1+0x2b8] ;  /* 0x0002b80001257983 */ /* 0x000f260000300800 */
[----:B-1----:R-:W-:Y:S01]  /*25c30*/  F2FP.SATFINITE.E4M3.F32.PACK_AB_MERGE_C R13, RZ, R2, RZ ;  /* 0x00000002ff0d723e */ /* 0x002fe200048070ff */
[----:B------:R-:W-:Y:S02]  /*25c40*/  FMUL R3, R36, UR20 ;  /* 0x0000001424037c20 */ /* 0x000fe40008400000 */
[----:B------:R-:W4:Y:S01]  /*25c50*/  LDL.LU R36, [R1+0x2bc] ;  /* 0x0002bc0001247983 */ /* 0x000f220000300800 */
[----:B--2---:R-:W-:-:S03]  /*25c60*/  FMUL R2, R35, UR20 ;  /* 0x0000001423027c20 */ /* 0x004fc60008400000 */
[----:B------:R-:W2:Y:S02]  /*25c70*/  LDL.LU R35, [R1+0x2c0] ;  /* 0x0002c00001237983 */ /* 0x000ea40000300800 */
[----:B0-----:R-:W-:Y:S01]  /*25c80*/  F2FP.SATFINITE.E4M3.F32.PACK_AB_MERGE_C R7, RZ, R2, RZ ;  /* 0x00000002ff07723e */ /* 0x001fe200048070ff */
[----:B---3--:R-:W-:Y:S02]  /*25c90*/  FMUL R4, R33, UR20 ;  /* 0x0000001421047c20 */ /* 0x008fe40008400000 */
[----:B------:R-:W3:Y:S01]  /*25ca0*/  LDL.LU R33, [R1+0x2c4] ;  /* 0x0002c40001217983 */ /* 0x000ee20000300800 */
[----:B----4-:R-:W-:-:S03]  /*25cb0*/  FMUL R2, R32, UR20 ;  /* 0x0000001420027c20 */ /* 0x010fc60008400000 */
[----:B------:R-:W4:Y:S01]  /*25cc0*/  LDL.LU R32, [R1+0x2c8] ;  /* 0x0002c80001207983 */ /* 0x000f220000300800 */
[C---:B------:R-:W-:Y:S02]  /*25cd0*/  ISETP.LT.OR P5, PT, R0.reuse, 0x19, !P0 ;  /* 0x000000190000780c */ /* 0x040fe400047a1670 */
[C---:B------:R-:W-:Y:S02]  /*25ce0*/  ISETP.LT.OR P3, PT, R0.reuse, 0x21, !P1 ;  /* 0x000000210000780c */ /* 0x040fe40004f61670 */
[C---:B------:R-:W-:Y:S02]  /*25cf0*/  ISETP.LT.OR P2, PT, R0.reuse, 0x22, !P1 ;  /* 0x000000220000780c */ /* 0x040fe40004f41670 */
[----:B------:R-:W-:Y:S02]  /*25d00*/  F2FP.SATFINITE.E4M3.F32.PACK_AB_MERGE_C R5, RZ, R5, RZ ;  /* 0x00000005ff05723e */ /* 0x000fe400048070ff */
[----:B------:R-:W-:-:S05]  /*25d10*/  ISETP.LT.OR P6, PT, R0, 0x22, !P0 ;  /* 0x000000220000780c */ /* 0x000fca00047c1670 */
[----:B------:R0:W-:Y:S01]  /*25d20*/  @!P5 STG.E.U8 desc[UR14][R28.64+0x18], R5 ;  /* 0x000018051c00d986 */ /* 0x0001e2000c10110e */
[----:B------:R-:W-:-:S03]  /*25d30*/  ISETP.LT.OR P5, PT, R0, 0x21, !P0 ;  /* 0x000000210000780c */ /* 0x000fc600047a1670 */
[----:B------:R-:W-:Y:S01]  /*25d40*/  @!P3 STG.E.U8 desc[UR14][R30.64+0x20], R9 ;  /* 0x000020091e00b986 */ /* 0x000fe2000c10110e */
[----:B------:R-:W-:-:S03]  /*25d50*/  ISETP.LT.OR P3, PT, R0, 0x29, !P1 ;  /* 0x000000290000780c */ /* 0x000fc60004f61670 */
[----:B------:R1:W-:Y:S01]  /*25d60*/  @!P2 STG.E.U8 desc[UR14][R30.64+0x21], R11 ;  /* 0x0000210b1e00a986 */ /* 0x0003e2000c10110e */
[----:B------:R-:W-:Y:S02]  /*25d70*/  ISETP.LT.OR P2, PT, R0, 0x2a, !P1 ;  /* 0x0000002a0000780c */ /* 0x000fe40004f41670 */
[----:B0-----:R-:W-:Y:S02]  /*25d80*/  F2FP.SATFINITE.E4M3.F32.PACK_AB_MERGE_C R5, RZ, R3, RZ ;  /* 0x00000003ff05723e */ /* 0x001fe400048070ff */
[----:B-1----:R-:W-:Y:S01]  /*25d90*/  F2FP.SATFINITE.E4M3.F32.PACK_AB_MERGE_C R11, RZ, R2, RZ ;  /* 0x00000002ff0b723e */ /* 0x002fe200048070ff */
[----:B------:R-:W-:Y:S02]  /*25da0*/  FMUL R2, R40, UR20 ;  /* 0x0000001428027c20 */ /* 0x000fe40008400000 */
[----:B------:R-:W4:Y:S01]  /*25db0*/  LDL.LU R40, [R1+0x2cc] ;  /* 0x0002cc0001287983 */ /* 0x000f220000300800 */
[----:B------:R-:W-:-:S03]  /*25dc0*/  F2FP.SATFINITE.E4M3.F32.PACK_AB_MERGE_C R9, RZ, R4, RZ ;  /* 0x00000004ff09723e */ /* 0x000fc600048070ff */
[----:B------:R-:W-:Y:S01]  /*25dd0*/  @!P6 STG.E.U8 desc[UR14][R28.64+0x21], R5 ;  /* 0x000021051c00e986 */ /* 0x000fe2000c10110e */
[----:B------:R-:W-:-:S03]  /*25de0*/  FMUL R3, R39, UR20 ;  /* 0x0000001427037c20 */ /* 0x000fc60008400000 */
[----:B------:R-:W4:Y:S01]  /*25df0*/  LDL.LU R39, [R1+0x2d0] ;  /* 0x0002d00001277983 */ /* 0x000f220000300800 */
[----:B------:R-:W-:-:S03]  /*25e00*/  ISETP.LT.OR P6, PT, R0, 0x2a, !P0 ;  /* 0x0000002a0000780c */ /* 0x000fc600047c1670 */
[----:B------:R-:W-:Y:S04]  /*25e10*/  @!P5 STG.E.U8 desc[UR14][R28.64+0x20], R13 ;  /* 0x0000200d1c00d986 */ /* 0x000fe8000c10110e */
[----:B------:R0:W-:Y:S04]  /*25e20*/  @!P3 STG.E.U8 desc[UR14][R30.64+0x28], R7 ;  /* 0x000028071e00b986 */ /* 0x0001e8000c10110e */
[----:B------:R1:W-:Y:S01]  /*25e30*/  @!P2 STG.E.U8 desc[UR14][R30.64+0x29], R9 ;  /* 0x000029091e00a986 */ /* 0x0003e2000c10110e */
[----:B0-----:R-:W-:Y:S02]  /*25e40*/  F2FP.SATFINITE.E4M3.F32.PACK_AB_MERGE_C R7, RZ, R2, RZ ;  /* 0x00000002ff07723e */ /* 0x001fe400048070ff */
[----:B-1----:R-:W-:-:S03]  /*25e50*/  F2FP.SATFINITE.E4M3.F32.PACK_AB_MERGE_C R9, RZ, R3, RZ ;  /* 0x00000003ff09723e */ /* 0x002fc600048070ff */
[----:B------:R0:W-:Y:S01]  /*25e60*/  @!P6 STG.E.U8 desc[UR14][R28.64+0x29], R7 ;  /* 0x000029071c00e986 */ /* 0x0001e2000c10110e */
[----:B------:R-:W-:-:S03]  /*25e70*/  FMUL R4, R38, UR20 ;  /* 0x0000001426047c20 */ /* 0x000fc60008400000 */
[----:B------:R-:W4:Y:S02]  /*25e80*/  LDL.LU R38, [R1+0x2d4] ;  /* 0x0002d40001267983 */ /* 0x000f240000300800 */
[----:B------:R-:W-:Y:S01]  /*25e90*/  F2FP.SATFINITE.E4M3.F32.PACK_AB_MERGE_C R13, RZ, R4, RZ ;  /* 0x00000004ff0d723e */ /* 0x000fe200048070ff */
        /* <DEDUP_REMOVED lines=21> */
[----:B------:R-:W-:Y:S02]  /*25ff0*/  F2FP.SATFINITE.E4M3.F32.PACK_AB_MERGE_C R5, RZ, R5, RZ ;  /* 0x00000005ff05723e */ /* 0x000fe400048070ff */
[----:B0-----:R-:W-:Y:S02]  /*26000*/  F2FP.SATFINITE.E4M3.F32.PACK_AB_MERGE_C R13, RZ, R2, RZ ;  /* 0x00000002ff0d723e */ /* 0x001fe400048070ff */
[----:B-1----:R-:W-:Y:S01]  /*26010*/  F2FP.SATFINITE.E4M3.F32.PACK_AB_MERGE_C R9, RZ, R3, RZ ;  /* 0x00000003ff09723e */ /* 0x002fe200048070ff */
[----:B------:R-:W-:Y:S02]  /*26020*/  FMUL R3, R40, UR20 ;  /* 0x0000001428037c20 */ /* 0x000fe40008400000 */
[----:B------:R-:W4:Y:S01]  /*26030*/  LDL.LU R40, [R1+0x2ec] ;  /* 0x0002ec0001287983 */ /* 0x000f220000300800 */
[----:B------:R-:W-:Y:S01]  /*26040*/  F2FP.SATFINITE.E4M3.F32.PACK_AB_MERGE_C R11, RZ, R4, RZ ;  /* 0x00000004ff0b723e */ /* 0x000fe200048070ff */
[----:B------:R-:W-:-:S02]  /*26050*/  FMUL R2, R39, UR20 ;  /* 0x0000001427027c20 */ /* 0x000fc40008400000 */
[----:B------:R-:W4:Y:S04]  /*26060*/  LDL.LU R39, [R1+0x2f0] ;  /* 0x0002f00001277983 */ /* 0x000f280000300800 */
[----:B------:R0:W-:Y:S01]  /*26070*/  @!P6 STG.E.U8 desc[UR14][R28.64+0x31], R7 ;  /* 0x000031071c00e986 */ /* 0x0001e2000c10110e */
[----:B------:R-:W-:-:S03]  /*26080*/  ISETP.LT.OR P6, PT, R0, 0x3a, !P0 ;  /* 0x0000003a0000780c */ /* 0x000fc600047c1670 */
[----:B------:R1:W-:Y:S01]  /*26090*/  @!P5 STG.E.U8 desc[UR14][R28.64+0x30], R5 ;  /* 0x000030051c00d986 */ /* 0x0003e2000c10110e */
[----:B0-----:R-:W-:-:S03]  /*260a0*/  F2FP.SATFINITE.E4M3.F32.PACK_AB_MERGE_C R7, RZ, R2, RZ ;  /* 0x00000002ff07723e */ /* 0x001fc600048070ff */
[----:B------:R-:W-:Y:S01]  /*260b0*/  @!P2 STG.E.U8 desc[UR14][R30.64+0x39], R11 ;  /* 0x0000390b1e00a986 */ /* 0x000fe2000c10110e */
[----:B-1----:R-:W-:-:S03]  /*260c0*/  F2FP.SATFINITE.E4M3.F32.PACK_AB_MERGE_C R5, RZ, R3, RZ ;  /* 0x00000003ff05723e */ /* 0x002fc600048070ff */
[----:B------:R0:W-:Y:S04]  /*260d0*/  @!P3 STG.E.U8 desc[UR14][R30.64+0x38], R9 ;  /* 0x000038091e00b986 */ /* 0x0001e8000c10110e */
[----:B------:R4:W-:Y:S01]  /*260e0*/  @!P6 STG.E.U8 desc[UR14][R28.64+0x39], R5 ;  /* 0x000039051c00e986 */ /* 0x0009e2000c10110e */
[----:B------:R-:W-:-:S03]  /*260f0*/  FMUL R4, R38, UR20 ;  /* 0x0000001426047c20 */ /* 0x000fc60008400000 */
[----:B------:R-:W4:Y:S02]  /*26100*/  LDL.LU R38, [R1+0x2f4] ;  /* 0x0002f40001267983 */ /* 0x000f240000300800 */
[----:B0-----:R-:W-:Y:S01]  /*26110*/  F2FP.SATFINITE.E4M3.F32.PACK_AB_MERGE_C R9, RZ, R4, RZ ;  /* 0x00000004ff09723e */ /* 0x001fe200048070ff */
        /* <DEDUP_REMOVED lines=26> */
[----:B------:R0:W-:Y:S01]  /*262c0*/  @!P6 STG.E.U8 desc[UR14][R28.64+0x41], R7 ;  /* 0x000041071c00e986 */ /* 0x0001e2000c10110e */
[----:B------:R-:W-:-:S03]  /*262d0*/  FMUL R3, R39, UR20 ;  /* 0x0000001427037c20 */ /* 0x000fc60008400000 */
[----:B------:R-:W4:Y:S01]  /*262e0*/  LDL.LU R39, [R1+0x310] ;  /* 0x0003100001277983 */ /* 0x000f220000300800 */
[----:B------:R-:W-:Y:S02]  /*262f0*/  ISETP.LT.OR P6, PT, R0, 0x4a, !P0 ;  /* 0x0000004a0000780c */ /* 0x000fe400047c1670 */
[----:B0-----:R-:W-:Y:S01]  /*26300*/  F2FP.SATFINITE.E4M3.F32.PACK_AB_MERGE_C R7, RZ, R2, RZ ;  /* 0x00000002ff07723e */ /* 0x001fe200048070ff */
        /* <DEDUP_REMOVED lines=155> */
[----:B------:R-:W-:Y:S01]  /*26cc0*/  F2FP.SATFINITE.E4M3.F32.PACK_AB_MERGE_C R9, RZ, R4, RZ ;  /* 0x00000004ff09723e */ /* 0x000fe200048070ff */
[----:B------:R-:W-:-:S02]  /*26cd0*/  FMUL R3, R39, UR20 ;  /* 0x0000001427037c20 */ /* 0x000fc40008400000 */
[----:B------:R-:W4:Y:S04]  /*26ce0*/  LDL.LU R39, [R1+0x390] ;  /* 0x0003900001277983 */ /* 0x000f280000300800 */
[----:B------:R-:W-:Y:S04]  /*26cf0*/  @!P6 STG.E.U8 desc[UR14][R28.64+0x81], R5 ;  /* 0x000081051c00e986 */ /* 0x000fe8000c10110e */
[----:B------:R-:W-:Y:S04]  /*26d00*/  @!P5 STG.E.U8 desc[UR14][R28.64+0x80], R13 ;  /* 0x0000800d1c00d986 */ /* 0x000fe8000c10110e */
[----:B------:R0:W-:Y:S04]  /*26d10*/  @!P3 STG.E.U8 desc[UR14][R30.64+0x88], R7 ;  /* 0x000088071e00b986 */ /* 0x0001e8000c10110e */
[----:B------:R1:W-:Y:S01]  /*26d20*/  @!P2 STG.E.U8 desc[UR14][R30.64+0x89], R9 ;  /* 0x000089091e00a986 */ /* 0x0003e2000c10110e */
[----:B0-----:R-:W-:-:S02]  /*26d30*/  F2FP.SATFINITE.E4M3.F32.PACK_AB_MERGE_C R7, RZ, R2, RZ ;  /* 0x00000002ff07723e */ /* 0x001fc400048070ff */
[----:B-1----:R-:W-:Y:S01]  /*26d40*/  F2FP.SATFINITE.E4M3.F32.PACK_AB_MERGE_C R9, RZ, R3, RZ ;  /* 0x00000003ff09723e */ /* 0x002fe200048070ff */
[----:B------:R-:W-:Y:S02]  /*26d50*/  FMUL R4, R38, UR20 ;  /* 0x0000001426047c20 */ /* 0x000fe40008400000 */
[----:B------:R-:W4:Y:S03]  /*26d60*/  LDL.LU R38, [R1+0x394] ;  /* 0x0003940001267983 */ /* 0x000f260000300800 */
[----:B------:R-:W-:Y:S01]  /*26d70*/  F2FP.SATFINITE.E4M3.F32.PACK_AB_MERGE_C R13, RZ, R4, RZ ;  /* 0x00000004ff0d723e */ /* 0x000fe200048070ff */
[----:B------:R-:W-:Y:S02]  /*26d80*/  FMUL R5, R37, UR20 ;  /* 0x0000001425057c20 */ /* 0x000fe40008400000 */
[----:B------:R-:W4:Y:S01]  /*26d90*/  LDL.LU R37, [R1+0x398] ;  /* 0x0003980001257983 */ /* 0x000f220000300800 */
[----:B------:R-:W-:-:S03]  /*26da0*/  FMUL R2, R36, UR20 ;  /* 0x0000001424027c20 */ /* 0x000fc60008400000 */
[----:B------:R-:W4:Y:S01]  /*26db0*/  LDL.LU R36, [R1+0x39c] ;  /* 0x00039c0001247983 */ /* 0x000f220000300800 */
[----:B--2---:R-:W-:-:S03]  /*26dc0*/  FMUL R3, R35, UR20 ;  /* 0x0000001423037c20 */ /* 0x004fc60008400000 */
[----:B------:R-:W2:Y:S01]  /*26dd0*/  LDL.LU R35, [R1+0x3a0] ;  /* 0x0003a00001237983 */ /* 0x000ea20000300800 */
        /* <DEDUP_REMOVED lines=9> */
[----:B------:R0:W-:Y:S01]  /*26e70*/  @!P6 STG.E.U8 desc[UR14][R28.64+0x89], R7 ;  /* 0x000089071c00e986 */ /* 0x0001e2000c10110e */
[----:B------:R-:W-:-:S03]  /*26e80*/  ISETP.LT.OR P6, PT, R0, 0x92, !P0 ;  /* 0x000000920000780c */ /* 0x000fc600047c1670 */
[----:B------:R-:W-:Y:S01]  /*26e90*/  @!P5 STG.E.U8 desc[UR14][R28.64+0x88], R11 ;  /* 0x0000880b1c00d986 */ /* 0x000fe2000c10110e */
[----:B------:R-:W-:-:S03]  /*26ea0*/  ISETP.LT.OR P5, PT, R0, 0x91, !P0 ;  /* 0x000000910000780c */ /* 0x000fc600047a1670 */
[----:B------:R1:W-:Y:S01]  /*26eb0*/  @!P3 STG.E.U8 desc[UR14][R30.64+0x90], R9 ;  /* 0x000090091e00b986 */ /* 0x0003e2000c10110e */
[C---:B------:R-:W-:Y:S02]  /*26ec0*/  ISETP.LT.OR P3, PT, R0.reuse, 0x99, !P1 ;  /* 0x000000990000780c */ /* 0x040fe40004f61670 */
[----:B0-----:R-:W-:Y:S01]  /*26ed0*/  F2FP.SATFINITE.E4M3.F32.PACK_AB_MERGE_C R7, RZ, R2, RZ ;  /* 0x00000002ff07723e */ /* 0x001fe200048070ff */
[----:B------:R-:W-:Y:S01]  /*26ee0*/  @!P2 STG.E.U8 desc[UR14][R30.64+0x91], R13 ;  /* 0x0000910d1e00a986 */ /* 0x000fe2000c10110e */
[----:B------:R-:W-:Y:S02]  /*26ef0*/  ISETP.LT.OR P2, PT, R0, 0x9a, !P1 ;  /* 0x0000009a0000780c */ /* 0x000fe40004f41670 */
        /* <DEDUP_REMOVED lines=86> */
[----:B------:R0:W-:Y:S01]  /*27460*/  @!P6 STG.E.U8 desc[UR14][R28.64+0xb1], R7 ;  /* 0x0000b1071c00e986 */ /* 0x0001e2000c10110e */
[----:B------:R-:W-:-:S03]  /*27470*/  ISETP.LT.OR P6, PT, R0, 0xba, !P0 ;  /* 0x000000ba0000780c */ /* 0x000fc600047c1670 */
[----:B------:R-:W4:Y:S04]  /*27480*/  LDL.LU R39, [R1+0x3f0] ;  /* 0x0003f00001277983 */ /* 0x000f280000300800 */
        /* <DEDUP_REMOVED lines=33> */
[----:B------:R0:W-:Y:S01]  /*276a0*/  @!P6 STG.E.U8 desc[UR14][R28.64+0xc1], R7 ;  /* 0x0000c1071c00e986 */ /* 0x0001e2000c10110e */
[----:B------:R-:W-:-:S03]  /*276b0*/  ISETP.LT.OR P6, PT, R0, 0xca, !P0 ;  /* 0x000000ca0000780c */ /* 0x000fc600047c1670 */
[----:B------:R-:W4:Y:S01]  /*276c0*/  LDL.LU R40, [R1+0x40c] ;  /* 0x00040c0001287983 */ /* 0x000f220000300800 */
[----:B------:R-:W-:Y:S01]  /*276d0*/  F2FP.SATFINITE.E4M3.F32.PACK_AB_MERGE_C R13, RZ, R4, RZ ;  /* 0x00000004ff0d723e */ /* 0x000fe200048070ff */
        /* <DEDUP_REMOVED lines=24> */
[C---:B------:R-:W-:Y:S01]  /*27860*/  ISETP.LT.OR P3, PT, R0.reuse, 0xd1, !P1 ;  /* 0x000000d10000780c */ /* 0x040fe20004f61670 */
[----:B------:R-:W4:Y:S01]  /*27870*/  LDL.LU R42, [R1+0x42c] ;  /* 0x00042c00012a7983 */ /* 0x000f220000300800 */
[C---:B------:R-:W-:Y:S02]  /*27880*/  ISETP.LT.OR P2, PT, R0.reuse, 0xd2, !P1 ;  /* 0x000000d20000780c */ /* 0x040fe40004f41670 */
[----:B------:R-:W-:Y:S02]  /*27890*/  ISETP.LT.OR P6, PT, R0, 0xd2, !P0 ;  /* 0x000000d20000780c */ /* 0x000fe400047c1670 */
[----:B------:R-:W-:-:S05]  /*278a0*/  F2FP.SATFINITE.E4M3.F32.PACK_AB_MERGE_C R5, RZ, R5, RZ ;  /* 0x00000005ff05723e */ /* 0x000fca00048070ff */
[----:B------:R0:W-:Y:S01]  /*278b0*/  @!P5 STG.E.U8 desc[UR14][R28.64+0xc8], R5 ;  /* 0x0000c8051c00d986 */ /* 0x0001e2000c10110e */
[----:B------:R-:W-:-:S03]  /*278c0*/  ISETP.LT.OR P5, PT, R0, 0xd1, !P0 ;  /* 0x000000d10000780c */ /* 0x000fc600047a1670 */
[----:B------:R-:W-:Y:S01]  /*278d0*/  @!P3 STG.E.U8 desc[UR14][R30.64+0xd0], R9 ;  /* 0x0000d0091e00b986 */ /* 0x000fe2000c10110e */
[----:B------:R-:W-:-:S03]  /*278e0*/  ISETP.LT.OR P3, PT, R0, 0xd9, !P1 ;  /* 0x000000d90000780c */ /* 0x000fc60004f61670 */
[----:B------:R1:W-:Y:S01]  /*278f0*/  @!P2 STG.E.U8 desc[UR14][R30.64+0xd1], R11 ;  /* 0x0000d10b1e00a986 */ /* 0x0003e2000c10110e */
[----:B0-----:R-:W-:Y:S02]  /*27900*/  F2FP.SATFINITE.E4M3.F32.PACK_AB_MERGE_C R5, RZ, R3, RZ ;  /* 0x00000003ff05723e */ /* 0x001fe400048070ff */
[----:B------:R-:W-:-:S03]  /*27910*/  ISETP.LT.OR P2, PT, R0, 0xda, !P1 ;  /* 0x000000da0000780c */ /* 0x000fc60004f41670 */
[----:B------:R-:W-:Y:S01]  /*27920*/  @!P6 STG.E.U8 desc[UR14][R28.64+0xd1], R5 ;  /* 0x0000d1051c00e986 */ /* 0x000fe2000c10110e */
[----:B-1----:R-:W-:Y:S02]  /*27930*/  F2FP.SATFINITE.E4M3.F32.PACK_AB_MERGE_C R11, RZ, R2, RZ ;  /* 0x00000002ff0b723e */ /* 0x002fe400048070ff */
[----:B------:R-:W-:Y:S01]  /*27940*/  ISETP.LT.OR P6, PT, R0, 0xda, !P0 ;  /* 0x000000da0000780c */ /* 0x000fe200047c1670 */
[----:B------:R-:W-:Y:S02]  /*27950*/  FMUL R2, R40, UR20 ;  /* 0x0000001428027c20 */ /* 0x000fe40008400000 */
[----:B------:R-:W4:Y:S01]  /*27960*/  LDL.LU R40, [R1+0x430] ;  /* 0x0004300001287983 */ /* 0x000f220000300800 */
[----:B------:R-:W-:-:S03]  /*27970*/  FMUL R3, R39, UR20 ;  /* 0x0000001427037c20 */ /* 0x000fc60008400000 */
[----:B------:R-:W4:Y:S01]  /*27980*/  LDL.LU R39, [R1+0x434] ;  /* 0x0004340001277983 */ /* 0x000f220000300800 */
[----:B------:R-:W-:-:S03]  /*27990*/  F2FP.SATFINITE.E4M3.F32.PACK_AB_MERGE_C R9, RZ, R4, RZ ;  /* 0x00000004ff09723e */ /* 0x000fc600048070ff */
        /* <DEDUP_REMOVED lines=13> */
[----:B--2---:R-:W-:Y:S01]  /*27a70*/  FMUL R3, R35, UR20 ;  /* 0x0000001423037c20 */ /* 0x004fe20008400000 */
[----:B0-----:R-:W-:Y:S02]  /*27a80*/  F2FP.SATFINITE.E4M3.F32.PACK_AB_MERGE_C R7, RZ, R2, RZ ;  /* 0x00000002ff07723e */ /* 0x001fe400048070ff */
        /* <DEDUP_REMOVED lines=15> */
[----:B------:R-:W-:Y:S02]  /*27b80*/  F2FP.SATFINITE.E4M3.F32.PACK_AB_MERGE_C R5, RZ, R5, RZ ;  /* 0x00000005ff05723e */ /* 0x000fe400048070ff */
[----:B0-----:R-:W-:Y:S01]  /*27b90*/  F2FP.SATFINITE.E4M3.F32.PACK_AB_MERGE_C R11, RZ, R4, RZ ;  /* 0x00000004ff0b723e */ /* 0x001fe200048070ff */
[----:B------:R0:W-:Y:S01]  /*27ba0*/  @!P6 STG.E.U8 desc[UR14][R28.64+0xe1], R7 ;  /* 0x0000e1071c00e986 */ /* 0x0001e2000c10110e */
[C---:B------:R-:W-:Y:S02]  /*27bb0*/  ISETP.LT.OR P6, PT, R0.reuse, 0xea, !P0 ;  /* 0x000000ea0000780c */ /* 0x040fe400047c1670 */
[----:B-1----:R-:W-:Y:S01]  /*27bc0*/  F2FP.SATFINITE.E4M3.F32.PACK_AB_MERGE_C R9, RZ, R3, RZ ;  /* 0x00000003ff09723e */ /* 0x002fe200048070ff */
[----:B------:R1:W-:Y:S01]  /*27bd0*/  @!P5 STG.E.U8 desc[UR14][R28.64+0xe0], R5 ;  /* 0x0000e0051c00d986 */ /* 0x0003e2000c10110e */
[----:B------:R-:W-:-:S03]  /*27be0*/  ISETP.LT.OR P5, PT, R0, 0xe9, !P0 ;  /* 0x000000e90000780c */ /* 0x000fc600047a1670 */
[----:B------:R-:W-:Y:S01]  /*27bf0*/  @!P2 STG.E.U8 desc[UR14][R30.64+0xe9], R11 ;  /* 0x0000e90b1e00a986 */ /* 0x000fe2000c10110e */
[----:B------:R-:W-:Y:S01]  /*27c00*/  ISETP.LT.OR P2, PT, R0, 0xf2, !P1 ;  /* 0x000000f20000780c */ /* 0x000fe20004f41670 */
[----:B------:R-:W-:Y:S02]  /*27c10*/  FMUL R3, R42, UR20 ;  /* 0x000000142a037c20 */ /* 0x000fe40008400000 */
[----:B------:R1:W-:Y:S01]  /*27c20*/  @!P3 STG.E.U8 desc[UR14][R30.64+0xe8], R9 ;  /* 0x0000e8091e00b986 */ /* 0x0003e2000c10110e */
[----:B------:R-:W-:Y:S02]  /*27c30*/  ISETP.LT.OR P3, PT, R0, 0xf1, !P1 ;  /* 0x000000f10000780c */ /* 0x000fe40004f61670 */
[----:B------:R-:W-:Y:S01]  /*27c40*/  F2FP.SATFINITE.E4M3.F32.PACK_AB_MERGE_C R13, RZ, R2, RZ ;  /* 0x00000002ff0d723e */ /* 0x000fe200048070ff */
[----:B------:R-:W-:Y:S01]  /*27c50*/  FMUL R4, R39, UR20 ;  /* 0x0000001427047c20 */ /* 0x000fe20008400000 */
[----:B------:R-:W-:Y:S01]  /*27c60*/  FMUL R2, R40, UR20 ;  /* 0x0000001428027c20 */ /* 0x000fe20008400000 */
[----:B------:R-:W-:-:S03]  /*27c70*/  F2FP.SATFINITE.E4M3.F32.PACK_AB_MERGE_C R3, RZ, R3, RZ ;  /* 0x00000003ff03723e */ /* 0x000fc600048070ff */
[----:B0-----:R-:W-:Y:S02]  /*27c80*/  F2FP.SATFINITE.E4M3.F32.PACK_AB_MERGE_C R7, RZ, R4, RZ ;  /* 0x00000004ff07723e */ /* 0x001fe400048070ff */
[----:B-1----:R-:W-:Y:S01]  /*27c90*/  F2FP.SATFINITE.E4M3.F32.PACK_AB_MERGE_C R5, RZ, R2, RZ ;  /* 0x00000002ff05723e */ /* 0x002fe200048070ff */
[----:B------:R-:W-:Y:S01]  /*27ca0*/  @!P5 STG.E.U8 desc[UR14][R28.64+0xe8], R13 ;  /* 0x0000e80d1c00d986 */ /* 0x000fe2000c10110e */
[----:B------:R-:W-:-:S03]  /*27cb0*/  ISETP.LT.OR P5, PT, R0, 0xf1, !P0 ;  /* 0x000000f10000780c */ /* 0x000fc600047a1670 */
[----:B------:R2:W-:Y:S01]  /*27cc0*/  @!P6 STG.E.U8 desc[UR14][R28.64+0xe9], R3 ;  /* 0x0000e9031c00e986 */ /* 0x0005e2000c10110e */
[----:B------:R-:W-:-:S03]  /*27cd0*/  ISETP.LT.OR P6, PT, R0, 0xf2, !P0 ;  /* 0x000000f20000780c */ /* 0x000fc600047c1670 */
[----:B------:R0:W-:Y:S01]  /*27ce0*/  @!P2 STG.E.U8 desc[UR14][R30.64+0xf1], R7 ;  /* 0x0000f1071e00a986 */ /* 0x0001e2000c10110e */
[C---:B------:R-:W-:Y:S02]  /*27cf0*/  ISETP.LT.OR P2, PT, R0.reuse, 0xf9, !P1 ;  /* 0x000000f90000780c */ /* 0x040fe40004f41670 */
[C---:B------:R-:W-:Y:S01]  /*27d00*/  ISETP.LT.OR P1, PT, R0.reuse, 0xfa, !P1 ;  /* 0x000000fa0000780c */ /* 0x040fe20004f21670 */
[----:B------:R4:W-:Y:S01]  /*27d10*/  @!P3 STG.E.U8 desc[UR14][R30.64+0xf0], R5 ;  /* 0x0000f0051e00b986 */ /* 0x0009e2000c10110e */
[C---:B------:R-:W-:Y:S02]  /*27d20*/  ISETP.LT.OR P3, PT, R0.reuse, 0xf9, !P0 ;  /* 0x000000f90000780c */ /* 0x040fe40004761670 */
[----:B------:R-:W-:Y:S01]  /*27d30*/  ISETP.LT.OR P0, PT, R0, 0xfa, !P0 ;  /* 0x000000fa0000780c */ /* 0x000fe20004701670 */
[----:B------:R-:W-:-:S05]  /*27d40*/  FMUL R2, R38, UR20 ;  /* 0x0000001426027c20 */ /* 0x000fca0008400000 */
[----:B------:R-:W-:-:S05]  /*27d50*/  F2FP.SATFINITE.E4M3.F32.PACK_AB_MERGE_C R9, RZ, R2, RZ ;  /* 0x00000002ff09723e */ /* 0x000fca00048070ff */
[----:B------:R1:W-:Y:S01]  /*27d60*/  @!P5 STG.E.U8 desc[UR14][R28.64+0xf0], R9 ;  /* 0x0000f0091c00d986 */ /* 0x0003e2000c10110e */
[----:B------:R-:W-:Y:S01]  /*27d70*/  FMUL R0, R37, UR20 ;  /* 0x0000001425007c20 */ /* 0x000fe20008400000 */
[----:B------:R-:W-:Y:S01]  /*27d80*/  FMUL R2, R36, UR20 ;  /* 0x0000001424027c20 */ /* 0x000fe20008400000 */
[----:B--2---:R-:W-:-:S03]  /*27d90*/  FMUL R3, R35, UR20 ;  /* 0x0000001423037c20 */ /* 0x004fc60008400000 */
[----:B0-----:R-:W-:Y:S02]  /*27da0*/  F2FP.SATFINITE.E4M3.F32.PACK_AB_MERGE_C R7, RZ, R0, RZ ;  /* 0x00000000ff07723e */ /* 0x001fe400048070ff */
[----:B------:R-:W-:Y:S02]  /*27db0*/  F2FP.SATFINITE.E4M3.F32.PACK_AB_MERGE_C R11, RZ, R2, RZ ;  /* 0x00000002ff0b723e */ /* 0x000fe400048070ff */
[----:B------:R-:W-:Y:S01]  /*27dc0*/  F2FP.SATFINITE.E4M3.F32.PACK_AB_MERGE_C R3, RZ, R3, RZ ;  /* 0x00000003ff03723e */ /* 0x000fe200048070ff */
[----:B------:R1:W-:Y:S04]  /*27dd0*/  @!P6 STG.E.U8 desc[UR14][R28.64+0xf1], R7 ;  /* 0x0000f1071c00e986 */ /* 0x0003e8000c10110e */
[----:B------:R1:W-:Y:S04]  /*27de0*/  @!P2 STG.E.U8 desc[UR14][R30.64+0xf8], R11 ;  /* 0x0000f80b1e00a986 */ /* 0x0003e8000c10110e */
[----:B------:R1:W-:Y:S01]  /*27df0*/  @!P1 STG.E.U8 desc[UR14][R30.64+0xf9], R3 ;  /* 0x0000f9031e009986 */ /* 0x0003e2000c10110e */
[----:B---3--:R-:W-:Y:S01]  /*27e00*/  FMUL R4, R33, UR20 ;  /* 0x0000001421047c20 */ /* 0x008fe20008400000 */
[----:B----4-:R-:W-:-:S04]  /*27e10*/  FMUL R5, R32, UR20 ;  /* 0x0000001420057c20 */ /* 0x010fc80008400000 */
[----:B------:R-:W-:Y:S02]  /*27e20*/  F2FP.SATFINITE.E4M3.F32.PACK_AB_MERGE_C R13, RZ, R4, RZ ;  /* 0x00000004ff0d723e */ /* 0x000fe400048070ff */
[----:B------:R-:W-:-:S03]  /*27e30*/  F2FP.SATFINITE.E4M3.F32.PACK_AB_MERGE_C R5, RZ, R5, RZ ;  /* 0x00000005ff05723e */ /* 0x000fc600048070ff */
[----:B------:R1:W-:Y:S04]  /*27e40*/  @!P3 STG.E.U8 desc[UR14][R28.64+0xf8], R13 ;  /* 0x0000f80d1c00b986 */ /* 0x0003e8000c10110e */
[----:B------:R1:W-:Y:S02]  /*27e50*/  @!P0 STG.E.U8 desc[UR14][R28.64+0xf9], R5 ;  /* 0x0000f9051c008986 */ /* 0x0003e4000c10110e */
.L_x_551:
[----:B------:R-:W-:Y:S05]  /*27e60*/  BSYNC B0 ;  /* 0x0000000000007941 */ /* 0x000fea0003800000 */
.L_x_37:
[----:B-12---:R-:W2:Y:S04]  /*27e70*/  LDL.LU R3, [R1+0x458] ;  /* 0x0004580001037983 */ /* 0x006ea80000300800 */
[----:B-----5:R-:W2:Y:S01]  /*27e80*/  LDL.LU R2, [R1+0x45c] ;  /* 0x00045c0001027983 */ /* 0x020ea20000300800 */
[----:B------:R-:W-:Y:S01]  /*27e90*/  ULDC UR6, c[0x0][0xc] ;  /* 0x0000030000067ab9 */ /* 0x000fe20000000800 */
[----:B------:R-:W-:Y:S01]  /*27ea0*/  ULDC UR7, c[0x0][0x10] ;  /* 0x0000040000077ab9 */ /* 0x000fe20000000800 */
[----:B---34-:R-:W2:Y:S01]  /*27eb0*/  LDC R5, c[0x0][0x14] ;  /* 0x00000500ff057b82 */ /* 0x018ea20000000800 */
[----:B------:R-:W-:Y:S01]  /*27ec0*/  UIMAD.WIDE.U32 UR6, UR6, UR7, URZ ;  /* 0x00000007060672a5 */ /* 0x000fe2000f8e003f */
[----:B------:R-:W-:Y:S01]  /*27ed0*/  PRMT R0, RZ, 0x7610, R0 ;  /* 0x00007610ff007816 */ /* 0x000fe20000000000 */
[----:B------:R-:W-:-:S04]  /*27ee0*/  UMOV UR9, 0xffffffff ;  /* 0xffffffff00097882 */ /* 0x000fc80000000000 */
[----:B--2---:R-:W-:-:S04]  /*27ef0*/  IMAD.WIDE.U32 R2, R5, UR6, R2 ;  /* 0x0000000605027c25 */ /* 0x004fc8000f8e0002 */
[----:B------:R-:W-:Y:S01]  /*27f00*/  IMAD R5, R5, UR7, RZ ;  /* 0x0000000705057c24 */ /* 0x000fe2000f8e02ff */
[----:B------:R-:W-:Y:S01]  /*27f10*/  ULDC.64 UR6, c[0x0][0x650] ;  /* 0x0001940000067ab9 */ /* 0x000fe20000000a00 */
[----:B------:R-:W-:Y:S01]  /*27f20*/  IMAD.MOV.U32 R11, RZ, RZ, R2 ;  /* 0x000000ffff0b7224 */ /* 0x000fe200078e0002 */
[----:B------:R-:W-:Y:S01]  /*27f30*/  ISETP.GE.U32.AND P0, PT, R2, UR6, PT ;  /* 0x0000000602007c0c */ /* 0x000fe2000bf06070 */
[----:B------:R-:W-:Y:S02]  /*27f40*/  IMAD.IADD R13, R3, 0x1, R5 ;  /* 0x00000001030d7824 */ /* 0x000fe400078e0205 */
[----:B------:R-:W-:-:S03]  /*27f50*/  IMAD.MOV.U32 R2, RZ, RZ, -0x1 ;  /* 0xffffffffff027424 */ /* 0x000fc600078e00ff */
[----:B------:R1:W-:Y:S01]  /*27f60*/  STL [R1+0x458], R13 ;  /* 0x0004580d01007387 */ /* 0x0003e20000100800 */
[----:B------:R-:W-:-:S03]  /*27f70*/  ISETP.GE.U32.AND.EX P0, PT, R13, UR7, PT, P0 ;  /* 0x000000070d007c0c */ /* 0x000fc6000bf06100 */
[----:B------:R1:W-:Y:S04]  /*27f80*/  STL [R1+0x45c], R11 ;  /* 0x00045c0b01007387 */ /* 0x0003e80000100800 */
[----:B------:R1:W-:Y:S06]  /*27f90*/  STL [R1+0x460], R2 ;  /* 0x0004600201007387 */ /* 0x0003ec0000100800 */
[----:B------:R-:W-:Y:S05]  /*27fa0*/  @P0 BRA `(.L_x_552) ;  /* 0x0000000400740947 */ /* 0x000fea0003800000 */
[----:B------:R-:W2:Y:S01]  /*27fb0*/  S2R R8, SR_CTAID.X ;  /* 0x0000000000087919 */ /* 0x000ea20000002500 */
[----:B------:R-:W-:Y:S01]  /*27fc0*/  ULDC.64 UR18, c[0x0][0x628] ;  /* 0x00018a0000127ab9 */ /* 0x000fe20000000a00 */
[----:B------:R-:W3:Y:S01]  /*27fd0*/  LDC R9, c[0x0][0x144] ;  /* 0x00005100ff097b82 */ /* 0x000ee20000000800 */
[----:B------:R-:W-:Y:S01]  /*27fe0*/  ULDC UR6, c[0x0][0x150] ;  /* 0x0000540000067ab9 */ /* 0x000fe20000000800 */
[----:B------:R-:W4:Y:S01]  /*27ff0*/  S2R R12, SR_CTAID.Y ;  /* 0x00000000000c7919 */ /* 0x000f220000002600 */
[----:B------:R-:W-:Y:S01]  /*28000*/  ISETP.NE.U32.AND P0, PT, RZ, UR18, PT ;  /* 0x00000012ff007c0c */ /* 0x000fe2000bf05070 */
[----:B------:R-:W-:Y:S01]  /*28010*/  ULDC UR23, c[0x0][0x630] ;  /* 0x00018c0000177ab9 */ /* 0x000fe20000000800 */
[----:B------:R-:W-:Y:S02]  /*28020*/  R2UR UR16, R11 ;  /* 0x000000000b1072ca */ /* 0x000fe400000e0000 */
[----:B------:R-:W-:Y:S01]  /*28030*/  ISETP.NE.AND.EX P0, PT, RZ, UR19, PT, P0 ;  /* 0x00000013ff007c0c */ /* 0x000fe2000bf05300 */
[----:B0-----:R-:W0:Y:S01]  /*28040*/  LDC.64 R6, c[0x0][0x620] ;  /* 0x00018800ff067b82 */ /* 0x001e220000000a00 */
[----:B------:R-:W-:-:S02]  /*28050*/  R2UR UR17, R13 ;  /* 0x000000000d1172ca */ /* 0x000fc400000e0000 */
[----:B--2---:R-:W-:-:S05]  /*28060*/  I2FP.F32.U32 R0, R8 ;  /* 0x0000000800007245 */ /* 0x004fca0000201000 */
[----:B------:R-:W-:-:S06]  /*28070*/  FMUL R0, R0, UR6 ;  /* 0x0000000600007c20 */ /* 0x000fcc0008400000 */
[----:B------:R-:W2:Y:S01]  /*28080*/  F2I.U32.TRUNC.NTZ R0, R0 ;  /* 0x0000000000007305 */ /* 0x000ea2000020f000 */
[----:B----4-:R-:W-:Y:S05]  /*28090*/  @!P0 BRA `(.L_x_553) ;  /* 0x0000000000308947 */ /* 0x010fea0003800000 */
        /* <DEDUP_REMOVED lines=12> */
.L_x_553:
[----:B------:R-:W-:Y:S01]  /*28160*/  USHF.R.U64 UR9, UR16, UR23, UR17 ;  /* 0x0000001710097299 */ /* 0x000fe20008001211 */
[----:B------:R-:W4:Y:S01]  /*28170*/  LDC.64 R22, c[0x0][0x640] ;  /* 0x00019000ff167b82 */ /* 0x000f220000000a00 */
[----:B------:R-:W-:Y:S01]  /*28180*/  USHF.R.U32.HI UR6, URZ, UR23, UR17 ;  /* 0x000000173f067299 */ /* 0x000fe20008011611 */
[----:B--2---:R-:W-:Y:S02]  /*28190*/  IMAD.MOV R10, RZ, RZ, -R0 ;  /* 0x000000ffff0a7224 */ /* 0x004fe400078e0a00 */
[----:B-1----:R-:W-:Y:S01]  /*281a0*/  IMAD.MOV.U32 R2, RZ, RZ, R11 ;  /* 0x000000ffff027224 */ /* 0x002fe200078e000b */
[----:B------:R-:W-:Y:S01]  /*281b0*/  IADD3 R5, P0, RZ, -UR9, RZ ;  /* 0x80000009ff057c10 */ /* 0x000fe2000ff1e0ff */
[----:B---3--:R-:W-:Y:S02]  /*281c0*/  IMAD R18, R9, R10, R8 ;  /* 0x0000000a09127224 */ /* 0x008fe400078e0208 */
[----:B------:R-:W1:Y:S02]  /*281d0*/  LDC R4, c[0x0][0x618] ;  /* 0x00018600ff047b82 */ /* 0x000e640000000800 */
[----:B------:R-:W-:Y:S01]  /*281e0*/  IMAD.X R3, RZ, RZ, ~UR6, P0 ;  /* 0x80000006ff037e24 */ /* 0x000fe200080e06ff */
[----:B------:R-:W-:-:S03]  /*281f0*/  ULDC UR6, c[0x0][0x154] ;  /* 0x0000550000067ab9 */ /* 0x000fc60000000800 */
[-C--:B0-----:R-:W-:Y:S02]  /*28200*/  IMAD R0, R3, R6.reuse, RZ ;  /* 0x0000000603007224 */ /* 0x081fe400078e02ff */
[----:B------:R-:W0:Y:S01]  /*28210*/  LDC R14, c[0x0][0x608] ;  /* 0x00018200ff0e7b82 */ /* 0x000e220000000800 */
[----:B------:R-:W-:Y:S02]  /*28220*/  IMAD.MOV.U32 R3, RZ, RZ, R13 ;  /* 0x000000ffff037224 */ /* 0x000fe400078e000d */
[----:B------:R-:W-:-:S05]  /*28230*/  IMAD.WIDE.U32 R2, R5, R6, R2 ;  /* 0x0000000605027225 */ /* 0x000fca00078e0002 */
[----:B------:R-:W2:Y:S01]  /*28240*/  LDC R20, c[0x0][0x658] ;  /* 0x00019600ff147b82 */ /* 0x000ea20000000800 */
[----:B------:R-:W-:Y:S01]  /*28250*/  IMAD R5, R5, R7, R0 ;  /* 0x0000000705057224 */ /* 0x000fe200078e0200 */
[----:B------:R-:W-:Y:S01]  /*28260*/  I2FP.F32.U32 R0, R12 ;  /* 0x0000000c00007245 */ /* 0x000fe20000201000 */
[----:B------:R-:W-:Y:S01]  /*28270*/  IMAD.MOV.U32 R7, RZ, RZ, 0x1 ;  /* 0x00000001ff077424 */ /* 0x000fe200078e00ff */
[----:B----4-:R-:W-:Y:S01]  /*28280*/  ISETP.NE.U32.AND P0, PT, R22, RZ, PT ;  /* 0x000000ff1600720c */ /* 0x010fe20003f05070 */
[----:B------:R-:W-:Y:S02]  /*28290*/  IMAD.IADD R3, R3, 0x1, R5 ;  /* 0x0000000103037824 */ /* 0x000fe400078e0205 */
[----:B------:R-:W-:Y:S01]  /*282a0*/  FMUL R0, R0, UR6 ;  /* 0x0000000600007c20 */ /* 0x000fe20008400000 */
[----:B------:R-:W3:Y:S01]  /*282b0*/  LDC R15, c[0x0][0x148] ;  /* 0x00005200ff0f7b82 */ /* 0x000ee20000000800 */
[----:B------:R-:W-:Y:S01]  /*282c0*/  ISETP.NE.AND.EX P0, PT, R23, RZ, PT, P0 ;  /* 0x000000ff1700720c */ /* 0x000fe20003f05300 */
[----:B------:R-:W-:Y:S01]  /*282d0*/  IMAD.MOV.U32 R5, RZ, RZ, -0x1 ;  /* 0xffffffffff057424 */ /* 0x000fe200078e00ff */
[-CC-:B-1----:R-:W-:Y:S01]  /*282e0*/  SHF.R.U64 R10, R2, R4.reuse, R3.reuse ;  /* 0x00000004020a7219 */ /* 0x182fe20000001203 */
[----:B------:R1:W4:Y:S01]  /*282f0*/  F2I.U32.TRUNC.NTZ R13, R0 ;  /* 0x00000000000d7305 */ /* 0x000322000020f000 */
[----:B------:R-:W-:-:S03]  /*28300*/  SHF.R.U32.HI R3, RZ, R4, R3 ;  /* 0x00000004ff037219 */ /* 0x000fc60000011603 */
[----:B------:R-:W1:Y:S01]  /*28310*/  LDC R16, c[0x0][0x600] ;  /* 0x00018000ff107b82 */ /* 0x000e620000000800 */
[-CC-:B0-----:R-:W-:Y:S02]  /*28320*/  SHF.R.U64 R8, R10, R14.reuse, R3.reuse ;  /* 0x0000000e0a087219 */ /* 0x181fe40000001203 */
[----:B------:R-:W-:-:S05]  /*28330*/  SHF.R.U32.HI R3, RZ, R14, R3 ;  /* 0x0000000eff037219 */ /* 0x000fca0000011603 */
[----:B------:R-:W0:Y:S01]  /*28340*/  LDC R17, c[0x0][0x648] ;  /* 0x00019200ff117b82 */ /* 0x000e220000000800 */
[-CC-:B--2---:R-:W-:Y:S02]  /*28350*/  SHF.R.U64 R11, R8, R20.reuse, R3.reuse ;  /* 0x00000014080b7219 */ /* 0x184fe40000001203 */
[-C--:B------:R-:W-:Y:S02]  /*28360*/  SHF.L.U32 R5, R5, R20.reuse, RZ ;  /* 0x0000001405057219 */ /* 0x080fe400000006ff */
[-C--:B------:R-:W-:Y:S01]  /*28370*/  SHF.R.U32.HI R3, RZ, R20.reuse, R3 ;  /* 0x00000014ff037219 */ /* 0x080fe20000011603 */
[----:B------:R-:W-:Y:S01]  /*28380*/  IMAD.MOV.U32 R2, RZ, RZ, R11 ;  /* 0x000000ffff027224 */ /* 0x000fe200078e000b */
[----:B------:R-:W-:Y:S01]  /*28390*/  SHF.L.U32 R20, R7, R20, RZ ;  /* 0x0000001407147219 */ /* 0x000fe200000006ff */
[----:B------:R-:W2:Y:S01]  /*283a0*/  LDC R19, c[0x0][0x638] ;  /* 0x00018e00ff137b82 */ /* 0x000ea20000000800 */
[----:B------:R-:W-:-:S07]  /*283b0*/  LOP3.LUT R41, RZ, R5, RZ, 0x33, !PT ;  /* 0x00000005ff297212 */ /* 0x000fce00078e33ff */
[----:B------:R-:W0:Y:S01]  /*283c0*/  LDC R21, c[0x0][0x610] ;  /* 0x00018400ff157b82 */ /* 0x000e220000000800 */
[----:B----4-:R-:W-:Y:S05]  /*283d0*/  @!P0 BRA `(.L_x_554) ;  /* 0x0000000000288947 */ /* 0x010fea0003800000 */
[----:B-1----:R-:W1:Y:S02]  /*283e0*/  LDC R0, c[0x0][0x64c] ;  /* 0x00019300ff007b82 */ /* 0x002e640000000800 */
[----:B-1----:R-:W-:-:S05]  /*283f0*/  IADD3 R7, P0, R11, R0, RZ ;  /* 0x000000000b077210 */ /* 0x002fca0007f1e0ff */
        /* <DEDUP_REMOVED lines=8> */
.L_x_554:
[----:B01----:R-:W-:Y:S01]  /*28480*/  SHF.R.U64 R0, R2, R17, R3 ;  /* 0x0000001102007219 */ /* 0x003fe20000001203 */
[----:B------:R-:W-:Y:S01]  /*28490*/  VIADD R3, R16, 0xffffffff ;  /* 0xffffffff10037836 */ /* 0x000fe20000000000 */
[----:B------:R-:W-:Y:S01]  /*284a0*/  LOP3.LUT R41, R8, R41, RZ, 0xc0, !PT ;  /* 0x0000002908297212 */ /* 0x000fe200078ec0ff */
[----:B------:R-:W-:Y:S02]  /*284b0*/  IMAD.MOV R13, RZ, RZ, -R13 ;  /* 0x000000ffff0d7224 */ /* 0x000fe400078e0a0d */
[----:B------:R-:W-:Y:S01]  /*284c0*/  IMAD.MOV R2, RZ, RZ, -R0 ;  /* 0x000000ffff027224 */ /* 0x000fe200078e0a00 */
[----:B------:R-:W-:Y:S01]  /*284d0*/  LOP3.LUT R3, R10, R3, RZ, 0xc0, !PT ;  /* 0x000000030a037212 */ /* 0x000fe200078ec0ff */
[----:B------:R-:W-:Y:S02]  /*284e0*/  IMAD R41, R20, R0, R41 ;  /* 0x0000000014297224 */ /* 0x000fe400078e0229 */
[----:B---3--:R-:W-:Y:S02]  /*284f0*/  @P4 IMAD R18, R15, R13, R12 ;  /* 0x0000000d0f124224 */ /* 0x008fe400078e020c */
[----:B--2---:R-:W-:-:S02]  /*28500*/  IMAD R0, R2, R19, R11 ;  /* 0x0000001302007224 */ /* 0x004fc400078e020b */
[----:B------:R-:W-:Y:S02]  /*28510*/  IMAD R41, R41, R21, R18 ;  /* 0x0000001529297224 */ /* 0x000fe400078e0212 */
[----:B------:R-:W-:Y:S02]  /*28520*/  IMAD R2, R0, R16, R3 ;  /* 0x0000001000027224 */ /* 0x000fe400078e0203 */
[----:B------:R-:W-:-:S03]  /*28530*/  IMAD.MOV.U32 R4, RZ, RZ, 0x1 ;  /* 0x00000001ff047424 */ /* 0x000fc600078e00ff */
[----:B------:R-:W-:Y:S02]  /*28540*/  SEL R3, R2, R41, !P4 ;  /* 0x0000002902037207 */ /* 0x000fe40006000000 */
[----:B------:R-:W-:Y:S02]  /*28550*/  PRMT R0, R4, 0x7610, R0 ;  /* 0x0000761004007816 */ /* 0x000fe40000000000 */
[----:B------:R-:W-:Y:S01]  /*28560*/  SEL R41, R41, R2, !P4 ;  /* 0x0000000229297207 */ /* 0x000fe20006000000 */
[----:B------:R2:W-:Y:S06]  /*28570*/  STL [R1+0x460], R3 ;  /* 0x0004600301007387 */ /* 0x0005ec0000100800 */
.L_x_552:
[----:B------:R3:W-:Y:S01]  /*28580*/  STL [R1+0x464], R41 ;  /* 0x0004642901007387 */ /* 0x0007e20000100800 */
[----:B------:R-:W-:-:S13]  /*28590*/  LOP3.LUT P0, RZ, R0, 0xff, RZ, 0xc0, !PT ;  /* 0x000000ff00ff7812 */ /* 0x000fda000780c0ff */
[----:B---3--:R-:W-:Y:S05]  /*285a0*/  @P0 BRA `(.L_x_555) ;  /* 0xfffffd8c004c0947 */ /* 0x008fea000383ffff */
[----:B------:R-:W-:Y:S05]  /*285b0*/  EXIT ;  /* 0x000000000000794d */ /* 0x000fea0003800000 */
.L_x_7:
[----:B0-----:R-:W2:Y:S01]  /*285c0*/  LDL R16, [R1+0x45c] ;  /* 0x00045c0001107983 */ /* 0x001ea20000100800 */
[----:B------:R-:W-:-:S03]  /*285d0*/  ULDC.64 UR4, c[0x0][0x650] ;  /* 0x0001940000047ab9 */ /* 0x000fc60000000a00 */
[----:B------:R-:W3:Y:S01]  /*285e0*/  LDL R20, [R1+0x458] ;  /* 0x0004580001147983 */ /* 0x000ee20000100800 */
[----:B------:R-:W-:Y:S01]  /*285f0*/  PRMT R0, RZ, 0x7610, R0 ;  /* 0x00007610ff007816 */ /* 0x000fe20000000000 */
[----:B------:R-:W-:Y:S02]  /*28600*/  IMAD.MOV.U32 R5, RZ, RZ, -0x1 ;  /* 0xffffffffff057424 */ /* 0x000fe400078e00ff */
[----:B------:R-:W-:Y:S02]  /*28610*/  IMAD.MOV.U32 R4, RZ, RZ, -0x1 ;  /* 0xffffffffff047424 */ /* 0x000fe400078e00ff */
[----:B------:R-:W-:Y:S01]  /*28620*/  IMAD.MOV.U32 R10, RZ, RZ, -0x1 ;  /* 0xffffffffff0a7424 */ /* 0x000fe200078e00ff */
[----:B--2---:R-:W-:-:S04]  /*28630*/  ISETP.GE.U32.AND P0, PT, R16, UR4, PT ;  /* 0x0000000410007c0c */ /* 0x004fc8000bf06070 */
[----:B---3--:R-:W-:-:S13]  /*28640*/  ISETP.GE.U32.AND.EX P0, PT, R20, UR5, PT, P0 ;  /* 0x0000000514007c0c */ /* 0x008fda000bf06100 */
[----:B------:R-:W-:Y:S05]  /*28650*/  @P0 BRA `(.L_x_556) ;  /* 0x0000000400300947 */ /* 0x000fea0003800000 */
[----:B------:R-:W0:Y:S01]  /*28660*/  LDC.64 R14, c[0x0][0x628] ;  /* 0x00018a00ff0e7b82 */ /* 0x000e220000000a00 */
[----:B------:R-:W-:Y:S02]  /*28670*/  IMAD.MOV.U32 R8, RZ, RZ, R16 ;  /* 0x000000ffff087224 */ /* 0x000fe400078e0010 */
[----:B------:R-:W-:-:S05]  /*28680*/  IMAD.MOV.U32 R9, RZ, RZ, R20 ;  /* 0x000000ffff097224 */ /* 0x000fca00078e0014 */
[----:B------:R-:W1:Y:S08]  /*28690*/  LDC R10, c[0x0][0x630] ;  /* 0x00018c00ff0a7b82 */ /* 0x000e700000000800 */
[----:B------:R-:W2:Y:S01]  /*286a0*/  LDC.64 R18, c[0x0][0x620] ;  /* 0x00018800ff127b82 */ /* 0x000ea20000000a00 */
[----:B0-----:R-:W-:-:S04]  /*286b0*/  ISETP.NE.U32.AND P0, PT, R14, RZ, PT ;  /* 0x000000ff0e00720c */ /* 0x001fc80003f05070 */
[----:B------:R-:W-:-:S13]  /*286c0*/  ISETP.NE.AND.EX P0, PT, R15, RZ, PT, P0 ;  /* 0x000000ff0f00720c */ /* 0x000fda0003f05300 */
[----:B-12---:R-:W-:Y:S05]  /*286d0*/  @!P0 BRA `(.L_x_557) ;  /* 0x0000000000288947 */ /* 0x006fea0003800000 */
[----:B------:R-:W0:Y:S02]  /*286e0*/  LDC R0, c[0x0][0x634] ;  /* 0x00018d00ff007b82 */ /* 0x000e240000000800 */
[----:B0-----:R-:W-:-:S05]  /*286f0*/  IADD3 R9, P0, R16, R0, RZ ;  /* 0x0000000010097210 */ /* 0x001fca0007f1e0ff */
        /* <DEDUP_REMOVED lines=8> */
.L_x_557:
[----:B------:R-:W0:Y:S01]  /*28780*/  LDC.64 R22, c[0x0][0x640] ;  /* 0x00019000ff167b82 */ /* 0x000e220000000a00 */
[-CC-:B------:R-:W-:Y:S01]  /*28790*/  SHF.R.U64 R14, R8, R10.reuse, R9.reuse ;  /* 0x0000000a080e7219 */ /* 0x180fe20000001209 */
[----:B------:R-:W-:Y:S01]  /*287a0*/  IMAD.MOV.U32 R4, RZ, RZ, R16 ;  /* 0x000000ffff047224 */ /* 0x000fe200078e0010 */
[----:B------:R-:W-:Y:S01]  /*287b0*/  SHF.R.U32.HI R0, RZ, R10, R9 ;  /* 0x0000000aff007219 */ /* 0x000fe20000011609 */
[----:B------:R-:W-:Y:S01]  /*287c0*/  IMAD.MOV.U32 R24, RZ, RZ, 0x1 ;  /* 0x00000001ff187424 */ /* 0x000fe200078e00ff */
[----:B------:R-:W-:-:S03]  /*287d0*/  IADD3 R7, P0, RZ, -R14, RZ ;  /* 0x8000000eff077210 */ /* 0x000fc60007f1e0ff */
[----:B------:R-:W1:Y:S02]  /*287e0*/  LDC R6, c[0x0][0x618] ;  /* 0x00018600ff067b82 */ /* 0x000e640000000800 */
[----:B------:R-:W-:-:S04]  /*287f0*/  IMAD.X R5, RZ, RZ, ~R0, P0 ;  /* 0x000000ffff057224 */ /* 0x000fc800000e0e00 */
[-C--:B------:R-:W-:Y:S02]  /*28800*/  IMAD R0, R5, R18.reuse, RZ ;  /* 0x0000001205007224 */ /* 0x080fe400078e02ff */
[----:B------:R-:W2:Y:S01]  /*28810*/  LDC R8, c[0x0][0x608] ;  /* 0x00018200ff087b82 */ /* 0x000ea20000000800 */
[----:B------:R-:W-:Y:S02]  /*28820*/  IMAD.MOV.U32 R5, RZ, RZ, R20 ;  /* 0x000000ffff057224 */ /* 0x000fe400078e0014 */
[----:B------:R-:W-:-:S05]  /*28830*/  IMAD.WIDE.U32 R4, R7, R18, R4 ;  /* 0x0000001207047225 */ /* 0x000fca00078e0004 */
[----:B------:R-:W3:Y:S01]  /*28840*/  LDC R21, c[0x0][0x658] ;  /* 0x00019600ff157b82 */ /* 0x000ee20000000800 */
[----:B------:R-:W-:Y:S01]  /*28850*/  IMAD R7, R7, R19, R0 ;  /* 0x0000001307077224 */ /* 0x000fe200078e0200 */
[----:B0-----:R-:W-:-:S03]  /*28860*/  ISETP.NE.U32.AND P0, PT, R22, RZ, PT ;  /* 0x000000ff1600720c */ /* 0x001fc60003f05070 */
[----:B------:R-:W-:Y:S01]  /*28870*/  IMAD.IADD R5, R5, 0x1, R7 ;  /* 0x0000000105057824 */ /* 0x000fe200078e0207 */
[----:B------:R-:W-:Y:S02]  /*28880*/  ISETP.NE.AND.EX P0, PT, R23, RZ, PT, P0 ;  /* 0x000000ff1700720c */ /* 0x000fe40003f05300 */
[----:B------:R-:W0:Y:S02]  /*28890*/  LDC R16, c[0x0][0x600] ;  /* 0x00018000ff107b82 */ /* 0x000e240000000800 */
[-CC-:B-1----:R-:W-:Y:S01]  /*288a0*/  SHF.R.U64 R10, R4, R6.reuse, R5.reuse ;  /* 0x00000006040a7219 */ /* 0x182fe20000001205 */
[----:B------:R-:W-:Y:S01]  /*288b0*/  IMAD.MOV.U32 R4, RZ, RZ, -0x1 ;  /* 0xffffffffff047424 */ /* 0x000fe200078e00ff */
[----:B------:R-:W-:-:S04]  /*288c0*/  SHF.R.U32.HI R5, RZ, R6, R5 ;  /* 0x00000006ff057219 */ /* 0x000fc80000011605 */
[----:B------:R-:W1:Y:S01]  /*288d0*/  LDC R18, c[0x0][0x648] ;  /* 0x00019200ff127b82 */ /* 0x000e620000000800 */
[-CC-:B--2---:R-:W-:Y:S02]  /*288e0*/  SHF.R.U64 R17, R10, R8.reuse, R5.reuse ;  /* 0x000000080a117219 */ /* 0x184fe40000001205 */
[----:B------:R-:W-:-:S05]  /*288f0*/  SHF.R.U32.HI R0, RZ, R8, R5 ;  /* 0x00000008ff007219 */ /* 0x000fca0000011605 */
[----:B------:R-:W2:Y:S01]  /*28900*/  LDC R20, c[0x0][0x638] ;  /* 0x00018e00ff147b82 */ /* 0x000ea20000000800 */
[-C--:B---3--:R-:W-:Y:S02]  /*28910*/  SHF.L.U32 R4, R4, R21.reuse, RZ ;  /* 0x0000001504047219 */ /* 0x088fe400000006ff */
[-CC-:B------:R-:W-:Y:S02]  /*28920*/  SHF.R.U64 R19, R17, R21.reuse, R0.reuse ;  /* 0x0000001511137219 */ /* 0x180fe40000001200 */
[----:B------:R-:W-:Y:S02]  /*28930*/  LOP3.LUT R26, RZ, R4, RZ, 0x33, !PT ;  /* 0x00000004ff1a7212 */ /* 0x000fe400078e33ff */
[----:B------:R-:W-:Y:S01]  /*28940*/  SHF.R.U32.HI R5, RZ, R21, R0 ;  /* 0x00000015ff057219 */ /* 0x000fe20000011600 */
[----:B------:R-:W3:Y:S01]  /*28950*/  LDC R25, c[0x0][0x610] ;  /* 0x00018400ff197b82 */ /* 0x000ee20000000800 */
[----:B------:R-:W-:Y:S01]  /*28960*/  IMAD.MOV.U32 R4, RZ, RZ, R19 ;  /* 0x000000ffff047224 */ /* 0x000fe200078e0013 */
[----:B------:R-:W-:Y:S06]  /*28970*/  @!P0 BRA `(.L_x_558) ;  /* 0x0000000000288947 */ /* 0x000fec0003800000 */
        /* <DEDUP_REMOVED lines=10> */
.L_x_558:
[----:B-1----:R-:W-:Y:S01]  /*28a20*/  SHF.R.U64 R3, R4, R18, R5 ;  /* 0x0000001204037219 */ /* 0x002fe20000001205 */
[----:B0-----:R-:W-:Y:S01]  /*28a30*/  VIADD R5, R16, 0xffffffff ;  /* 0xffffffff10057836 */ /* 0x001fe20000000000 */
[----:B------:R-:W-:Y:S01]  /*28a40*/  SHF.L.U32 R24, R24, R21, RZ ;  /* 0x0000001518187219 */ /* 0x000fe200000006ff */
[----:B------:R-:W-:Y:S01]  /*28a50*/  @P4 IMAD R11, R13, R12, R2 ;  /* 0x0000000c0d0b4224 */ /* 0x000fe200078e0202 */
[----:B------:R-:W-:Y:S01]  /*28a60*/  LOP3.LUT R0, R17, R26, RZ, 0xc0, !PT ;  /* 0x0000001a11007212 */ /* 0x000fe200078ec0ff */
[----:B------:R-:W-:-:S04]  /*28a70*/  IMAD.MOV R4, RZ, RZ, -R3 ;  /* 0x000000ffff047224 */ /* 0x000fc800078e0a03 */
[----:B------:R-:W-:Y:S01]  /*28a80*/  IMAD R2, R24, R3, R0 ;  /* 0x0000000318027224 */ /* 0x000fe200078e0200 */
[----:B------:R-:W-:Y:S01]  /*28a90*/  LOP3.LUT R3, R10, R5, RZ, 0xc0, !PT ;  /* 0x000000050a037212 */ /* 0x000fe200078ec0ff */
[----:B--2---:R-:W-:Y:S02]  /*28aa0*/  IMAD R0, R4, R20, R19 ;  /* 0x0000001404007224 */ /* 0x004fe400078e0213 */
[----:B---3--:R-:W-:Y:S02]  /*28ab0*/  IMAD R5, R2, R25, R11 ;  /* 0x0000001902057224 */ /* 0x008fe400078e020b */
[----:B------:R-:W-:Y:S02]  /*28ac0*/  IMAD.MOV.U32 R4, RZ, RZ, 0x1 ;  /* 0x00000001ff047424 */ /* 0x000fe400078e00ff */
[----:B------:R-:W-:Y:S02]  /*28ad0*/  IMAD R2, R0, R16, R3 ;  /* 0x0000001000027224 */ /* 0x000fe400078e0203 */
[----:B------:R-:W-:Y:S01]  /*28ae0*/  IMAD.MOV.U32 R10, RZ, RZ, R14 ;  /* 0x000000ffff0a7224 */ /* 0x000fe200078e000e */
[----:B------:R-:W-:-:S02]  /*28af0*/  PRMT R0, R4, 0x7610, R0 ;  /* 0x0000761004007816 */ /* 0x000fc40000000000 */
[----:B------:R-:W-:Y:S02]  /*28b00*/  SEL R4, R2, R5, !P4 ;  /* 0x0000000502047207 */ /* 0x000fe40006000000 */
[----:B------:R-:W-:-:S07]  /*28b10*/  SEL R5, R5, R2, !P4 ;  /* 0x0000000205057207 */ /* 0x000fce0006000000 */
.L_x_556:
[----:B------:R-:W-:-:S08]  /*28b20*/  NOP ;  /* 0x0000000000007918 */ /* 0x000fd00000000000 */
[----:B------:R-:W0:-:S00]  /*28b30*/  USETMAXREG.DEALLOC.CTAPOOL 0x18 ;  /* 0x00000018000079c8 */ /* 0x000e0000080e0500 */
[----:B------:R-:W-:-:S13]  /*28b40*/  ISETP.NE.AND P0, PT, RZ, UR8, PT ;  /* 0x00000008ff007c0c */ /* 0x000fda000bf05270 */
[----:B------:R-:W-:Y:S05]  /*28b50*/  @P0 EXIT ;  /* 0x000000000000094d */ /* 0x000fea0003800000 */
[----:B0-----:R-:W-:Y:S01]  /*28b60*/  LOP3.LUT P0, RZ, R0, 0xff, RZ, 0xc0, !PT ;  /* 0x000000ff00ff7812 */ /* 0x001fe2000780c0ff */
[----:B------:R-:W-:Y:S02]  /*28b70*/  IMAD.MOV.U32 R6, RZ, RZ, 0x1 ;  /* 0x00000001ff067424 */ /* 0x000fe400078e00ff */
[----:B------:R-:W-:-:S10]  /*28b80*/  IMAD.MOV.U32 R7, RZ, RZ, RZ ;  /* 0x000000ffff077224 */ /* 0x000fd400078e00ff */
[----:B------:R-:W-:Y:S05]  /*28b90*/  @!P0 BRA `(.L_x_559) ;  /* 0x0000000c00508947 */ /* 0x000fea0003800000 */
[----:B------:R-:W0:Y:S01]  /*28ba0*/  LDC R0, c[0x0][0x28c] ;  /* 0x0000a300ff007b82 */ /* 0x000e220000000800 */
[----:B------:R-:W-:Y:S01]  /*28bb0*/  ULDC UR6, c[0x0][0x658] ;  /* 0x0001960000067ab9 */ /* 0x000fe20000000800 */
[----:B------:R-:W-:Y:S01]  /*28bc0*/  UMOV UR9, 0xffffffff ;  /* 0xffffffff00097882 */ /* 0x000fe20000000000 */
[----:B------:R-:W-:Y:S01]  /*28bd0*/  ULDC UR8, c[0x0][0xc] ;  /* 0x0000030000087ab9 */ /* 0x000fe20000000800 */
[----:B------:R-:W-:Y:S01]  /*28be0*/  USHF.L.U32 UR11, UR9, UR6, URZ ;  /* 0x00000006090b7299 */ /* 0x000fe2000800063f */
[----:B------:R-:W-:Y:S01]  /*28bf0*/  BSSY B0, `(.L_x_559) ;  /* 0x00000ce000007945 */ /* 0x000fe20003800000 */
[----:B------:R-:W-:Y:S01]  /*28c00*/  UMOV UR10, 0x1 ;  /* 0x00000001000a7882 */ /* 0x000fe20000000000 */
[----:B------:R-:W-:Y:S01]  /*28c10*/  ULDC UR9, c[0x0][0x10] ;  /* 0x0000040000097ab9 */ /* 0x000fe20000000800 */
[----:B------:R-:W1:Y:S01]  /*28c20*/  S2UR UR4, SR_CgaCtaId ;  /* 0x00000000000479c3 */ /* 0x000e620000008800 */
[----:B------:R-:W-:Y:S01]  /*28c30*/  UIMAD.WIDE.U32 UR8, UR8, UR9, URZ ;  /* 0x00000009080872a5 */ /* 0x000fe2000f8e003f */
[----:B------:R-:W-:Y:S01]  /*28c40*/  IMAD.MOV.U32 R9, RZ, RZ, 0x1 ;  /* 0x00000001ff097424 */ /* 0x000fe200078e00ff */
[----:B------:R-:W-:Y:S01]  /*28c50*/  USHF.L.U32 UR6, UR10, UR6, URZ ;  /* 0x000000060a067299 */ /* 0x000fe2000800063f */
[----:B------:R-:W-:Y:S01]  /*28c60*/  IMAD.MOV.U32 R6, RZ, RZ, 0x1 ;  /* 0x00000001ff067424 */ /* 0x000fe200078e00ff */
[----:B------:R-:W-:Y:S01]  /*28c70*/  ULDC UR5, c[0x0][0x600] ;  /* 0x0001800000057ab9 */ /* 0x000fe20000000800 */
[----:B------:R-:W-:Y:S01]  /*28c80*/  ULDC UR10, c[0x0][0x14] ;  /* 0x00000500000a7ab9 */ /* 0x000fe20000000800 */
[----:B------:R-:W-:Y:S01]  /*28c90*/  IMAD.MOV.U32 R7, RZ, RZ, RZ ;  /* 0x000000ffff077224 */ /* 0x000fe200078e00ff */
[----:B------:R-:W-:-:S02]  /*28ca0*/  UIMAD.WIDE.U32 UR24, UR8, UR10, URZ ;  /* 0x0000000a081872a5 */ /* 0x000fc4000f8e003f */
[----:B------:R-:W-:Y:S02]  /*28cb0*/  UIMAD UR18, UR9, UR10, URZ ;  /* 0x0000000a091272a4 */ /* 0x000fe4000f8e023f */
[----:B------:R-:W-:Y:S02]  /*28cc0*/  ULOP3.LUT UR23, UR13, 0x2, URZ, 0xfc, !UPT ;  /* 0x000000020d177892 */ /* 0x000fe4000f8efc3f */
[----:B------:R-:W-:Y:S01]  /*28cd0*/  UIADD3 UR5, UR5, -0x1, URZ ;  /* 0xffffffff05057890 */ /* 0x000fe2000fffe03f */
[----:B0-----:R-:W-:Y:S01]  /*28ce0*/  VIADD R0, R0, 0x7f ;  /* 0x0000007f00007836 */ /* 0x001fe20000000000 */
[----:B------:R-:W-:Y:S02]  /*28cf0*/  ULOP3.LUT UR20, URZ, UR11, URZ, 0x33, !UPT ;  /* 0x0000000b3f147292 */ /* 0x000fe4000f8e333f */
[----:B------:R-:W-:Y:S02]  /*28d00*/  UIADD3 UR18, UR25, UR18, URZ ;  /* 0x0000001219127290 */ /* 0x000fe4000fffe03f */
[----:B------:R-:W-:Y:S01]  /*28d10*/  SHF.R.S32.HI R3, RZ, 0x1f, R0 ;  /* 0x0000001fff037819 */ /* 0x000fe20000011400 */
[----:B------:R-:W-:Y:S01]  /*28d20*/  ULDC.64 UR26, c[0x0][0x198] ;  /* 0x00006600001a7ab9 */ /* 0x000fe20000000a00 */
[----:B-1----:R-:W-:-:S02]  /*28d30*/  USHF.L.U32 UR7, UR4, 0x7, URZ ;  /* 0x0000000704077899 */ /* 0x002fc4000800063f */
[----:B------:R-:W-:Y:S01]  /*28d40*/  LEA.HI R0, R3, R0, RZ, 0x7 ;  /* 0x0000000003007211 */ /* 0x000fe200078f38ff */
[----:B------:R-:W-:Y:S02]  /*28d50*/  USHF.L.U32 UR4, UR4, 0xe, URZ ;  /* 0x0000000e04047899 */ /* 0x000fe4000800063f */
[----:B------:R-:W-:Y:S01]  /*28d60*/  ULOP3.LUT UR7, UR7, 0x80, URZ, 0xc0, !UPT ;  /* 0x0000008007077892 */ /* 0x000fe2000f8ec03f */
[----:B------:R-:W-:-:S05]  /*28d70*/  SHF.R.S32.HI R0, RZ, 0x7, R0 ;  /* 0x00000007ff007819 */ /* 0x000fca0000011400 */
[----:B------:R-:W-:-:S07]  /*28d80*/  VIADD R15, R0, 0x1 ;  /* 0x00000001000f7836 */ /* 0x000fce0000000000 */
.L_x_570:
[----:B------:R-:W-:-:S03]  /*28d90*/  UMOV UR8, 0xffffffff ;  /* 0xffffffff00087882 */ /* 0x000fc60000000000 */
[----:B------:R-:W-:Y:S05]  /*28da0*/  BRA.DIV UR8, `(.L_x_560) ;  /* 0x0000000e08a47947 */ /* 0x000fea000b800000 */
[----:B------:R-:W-:-:S13]  /*28db0*/  ELECT P0, URZ, PT ;  /* 0x00000000003f782f */ /* 0x000fda0003800000 */
.L_x_580:
[----:B------:R-:W0:Y:S01]  /*28dc0*/  LDC R2, c[0x0][0x28c] ;  /* 0x0000a300ff027b82 */ /* 0x000e220000000800 */
[----:B------:R-:W-:Y:S01]  /*28dd0*/  BSSY B1, `(.L_x_561) ;  /* 0x0000039000017945 */ /* 0x000fe20003800000 */
[----:B0-----:R-:W-:-:S13]  /*28de0*/  ISETP.LT.OR P0, PT, R2, 0x1, !P0 ;  /* 0x000000010200780c */ /* 0x001fda0004701670 */
[----:B------:R-:W-:Y:S05]  /*28df0*/  @P0 BRA `(.L_x_562) ;  /* 0x0000000000d80947 */ /* 0x000fea0003800000 */
[----:B------:R-:W-:Y:S01]  /*28e00*/  LEA R4, R4, UR7, 0x8 ;  /* 0x0000000704047c11 */ /* 0x000fe2000f8e40ff */
[----:B------:R-:W-:Y:S02]  /*28e10*/  IMAD.SHL.U32 R5, R5, 0x100, RZ ;  /* 0x0000010005057824 */ /* 0x000fe400078e00ff */
[----:B------:R-:W-:Y:S02]  /*28e20*/  IMAD.MOV.U32 R13, RZ, RZ, RZ ;  /* 0x000000ffff0d7224 */ /* 0x000fe400078e00ff */
[----:B------:R-:W-:Y:S02]  /*28e30*/  IMAD.MOV.U32 R2, RZ, RZ, R15 ;  /* 0x000000ffff027224 */ /* 0x000fe400078e000f */
[----:B------:R-:W-:Y:S02]  /*28e40*/  IMAD.MOV.U32 R3, RZ, RZ, R6 ;  /* 0x000000ffff037224 */ /* 0x000fe400078e0006 */
[----:B------:R-:W-:-:S07]  /*28e50*/  IMAD.MOV.U32 R8, RZ, RZ, R7 ;  /* 0x000000ffff087224 */ /* 0x000fce00078e0007 */
.L_x_565:
[----:B------:R-:W0:Y:S01]  /*28e60*/  S2R R12, SR_CgaCtaId ;  /* 0x00000000000c7919 */ /* 0x000e220000008800 */
[----:B------:R-:W-:Y:S01]  /*28e70*/  MOV R11, 0x400 ;  /* 0x00000400000b7802 */ /* 0x000fe20000000f00 */
[----:B------:R-:W1:Y:S03]  /*28e80*/  S2R R14, SR_TID.X ;  /* 0x00000000000e7919 */ /* 0x000e660000002100 */
[----:B0-----:R-:W-:Y:S02]  /*28e90*/  LEA R17, R12, R11, 0x18 ;  /* 0x0000000b0c117211 */ /* 0x001fe400078ec0ff */
[----:B------:R-:W-:Y:S02]  /*28ea0*/  SHF.L.U32 R11, R3, 0x1f, RZ ;  /* 0x0000001f030b7819 */ /* 0x000fe400000006ff */
[----:B-1----:R-:W-:Y:S01]  /*28eb0*/  LOP3.LUT P1, RZ, R14, 0x7f, RZ, 0xc0, !PT ;  /* 0x0000007f0eff7812 */ /* 0x002fe2000782c0ff */
[----:B------:R-:W-:-:S04]  /*28ec0*/  IMAD R12, R8, 0x8, R17 ;  /* 0x00000008080c7824 */ /* 0x000fc800078e0211 */
[----:B------:R-:W0:Y:S02]  /*28ed0*/  SYNCS.PHASECHK.TRANS64.TRYWAIT P0, [R12+URZ+0x18], R11 ;  /* 0x0000180b0c0075a7 */ /* 0x000e24000800017f */
[----:B0-----:R-:W-:Y:S06]  /*28ee0*/  @!P0 BRA `(.L_x_563) ;  /* 0x0000000c00748947 */ /* 0x001fec0003800000 */
.L_x_581:
[----:B0-----:R-:W0:Y:S01]  /*28ef0*/  @!P1 LDC R11, c[0x0][0x500] ;  /* 0x00014000ff0b9b82 */ /* 0x001e220000000800 */
[----:B------:R-:W-:-:S04]  /*28f00*/  UPRMT UR8, UR23, 0x9910, URZ ;  /* 0x0000991017087896 */ /* 0x000fc8000800003f */
[----:B------:R-:W-:-:S06]  /*28f10*/  UISETP.NE.AND UP0, UPT, UR8, 0x2, UPT ;  /* 0x000000020800788c */ /* 0x000fcc000bf05270 */
[----:B------:R-:W-:Y:S01]  /*28f20*/  PLOP3.LUT P0, PT, PT, PT, UP0, 0x80, 0x0 ;  /* 0x000000000000781c */ /* 0x000fe20003f0f008 */
[----:B0-----:R0:W-:-:S12]  /*28f30*/  @!P1 SYNCS.ARRIVE.TRANS64 RZ, [R12+URZ], R11 ;  /* 0x0000000b0cff99a7 */ /* 0x0011d8000800003f */
[----:B------:R-:W-:Y:S05]  /*28f40*/  @P0 BRA `(.L_x_564) ;  /* 0x0000000000040947 */ /* 0x000fea0003800000 */
[----:B------:R-:W-:Y:S01]  /*28f50*/  BPT.TRAP 0x1 ;  /* 0x000000040000795c */ /* 0x000fe20000300000 */
.L_x_564:
[----:B------:R-:W-:Y:S01]  /*28f60*/  R2UR UR8, R8 ;  /* 0x00000000080872ca */ /* 0x000fe200000e0000 */
[----:B------:R-:W-:Y:S01]  /*28f70*/  VIADD R2, R2, 0xffffffff ;  /* 0xffffffff02027836 */ /* 0x000fe20000000000 */
[----:B------:R-:W-:Y:S01]  /*28f80*/  R2UR UR19, R17 ;  /* 0x00000000111372ca */ /* 0x000fe200000e0000 */
[----:B------:R-:W-:Y:S01]  /*28f90*/  UIADD3 UR14, UP0, UR26, 0xf0, URZ ;  /* 0x000000f01a0e7890 */ /* 0x000fe2000ff1e03f */
[----:B------:R-:W-:Y:S01]  /*28fa0*/  R2UR UR21, R5 ;  /* 0x00000000051572ca */ /* 0x000fe200000e0000 */
[----:B------:R-:W-:Y:S01]  /*28fb0*/  UIADD3 UR28, UP1, UR26, 0x1f0, URZ ;  /* 0x000001f01a1c7890 */ /* 0x000fe2000ff3e03f */
[----:B------:R-:W-:Y:S01]  /*28fc0*/  R2UR UR9, R12 ;  /* 0x000000000c0972ca */ /* 0x000fe200000e0000 */
[----:B------:R-:W-:Y:S01]  /*28fd0*/  UIADD3.X UR15, URZ, UR27, URZ, UP0, !UPT ;  /* 0x0000001b3f0f7290 */ /* 0x000fe200087fe43f */
[C---:B------:R-:W-:Y:S01]  /*28fe0*/  R2UR UR10, R13.reuse ;  /* 0x000000000d0a72ca */ /* 0x040fe200000e0000 */
[----:B------:R-:W-:Y:S01]  /*28ff0*/  VIADD R8, R8, 0x1 ;  /* 0x0000000108087836 */ /* 0x000fe20000000000 */
[----:B------:R-:W-:Y:S01]  /*29000*/  R2UR UR12, R10 ;  /* 0x000000000a0c72ca */ /* 0x000fe200000e0000 */
[----:B------:R-:W-:Y:S01]  /*29010*/  UIADD3.X UR29, URZ, UR27, URZ, UP1, !UPT ;  /* 0x0000001b3f1d7290 */ /* 0x000fe20008ffe43f */
[----:B------:R-:W-:Y:S01]  /*29020*/  R2UR UR22, R4 ;  /* 0x00000000041672ca */ /* 0x000fe200000e0000 */
[----:B------:R-:W-:Y:S01]  /*29030*/  USHF.L.U32 UR8, UR8, 0xf, URZ ;  /* 0x0000000f08087899 */ /* 0x000fe2000800063f */
[----:B------:R-:W-:Y:S01]  /*29040*/  ISETP.GT.AND P1, PT, R2, 0x1, PT ;  /* 0x000000010200780c */ /* 0x000fe20003f24270 */
[----:B------:R-:W-:Y:S01]  /*29050*/  UMOV UR16, 0x0 ;  /* 0x0000000000107882 */ /* 0x000fe20000000000 */
[----:B------:R-:W-:Y:S01]  /*29060*/  UMOV UR17, 0x10000000 ;  /* 0x1000000000117882 */ /* 0x000fe20000000000 */
[----:B------:R-:W-:Y:S01]  /*29070*/  ULOP3.LUT UR11, UR8, 0x4000, UR4, 0xf8, !UPT ;  /* 0x00004000080b7892 */ /* 0x000fe2000f8ef804 */
[C---:B------:R-:W-:Y:S01]  /*29080*/  ISETP.NE.AND P0, PT, R8.reuse, 0x3, PT ;  /* 0x000000030800780c */ /* 0x040fe20003f05270 */
[----:B------:R-:W-:Y:S01]  /*29090*/  UIADD3 UR8, UR19, 0x100, UR8 ;  /* 0x0000010013087890 */ /* 0x000fe2000fffe008 */
[----:B------:R-:W-:Y:S01]  /*290a0*/  VIADD R13, R13, 0x80 ;  /* 0x000000800d0d7836 */ /* 0x000fe20000000000 */
[----:B------:R-:W-:Y:S01]  /*290b0*/  UIADD3 UR19, UR19, 0x18100, UR11 ;  /* 0x0001810013137890 */ /* 0x000fe2000fffe00b */
[----:B0-----:R-:W-:Y:S01]  /*290c0*/  SEL R12, RZ, 0x1, P0 ;  /* 0x00000001ff0c7807 */ /* 0x001fe20000000000 */
[----:B------:R-:W-:Y:S01]  /*290d0*/  UMOV UR30, 0x30000 ;  /* 0x00030000001e7882 */ /* 0x000fe20000000000 */
[----:B------:R-:W-:Y:S01]  /*290e0*/  UMOV UR11, UR21 ;  /* 0x00000015000b7c82 */ /* 0x000fe20008000000 */
[----:B------:R-:W-:-:S02]  /*290f0*/  SEL R8, R8, RZ, P0 ;  /* 0x000000ff08087207 */ /* 0x000fc40000000000 */
[----:B------:R-:W-:Y:S01]  /*29100*/  LOP3.LUT R3, R3, R12, RZ, 0x3c, !PT ;  /* 0x0000000c03037212 */ /* 0x000fe200078e3cff */
[----:B------:R0:W-:Y:S02]  /*29110*/  UTMALDG.3D [UR8], [UR14], desc[UR16] ;  /* 0x000010080e0075b4 */ /* 0x0001e40008011000 */
[----:B0-----:R-:W-:Y:S01]  /*29120*/  UMOV UR8, UR19 ;  /* 0x0000001300087c82 */ /* 0x001fe20008000000 */
[----:B------:R-:W-:Y:S02]  /*29130*/  UMOV UR11, UR22 ;  /* 0x00000016000b7c82 */ /* 0x000fe40008000000 */
[----:B------:R0:W-:Y:S02]  /*29140*/  UTMALDG.3D.MULTICAST [UR8], [UR28], UR30, desc[UR16] ;  /* 0x000010081c0073b4 */ /* 0x0001e4000801181e */
[----:B0-----:R-:W-:Y:S05]  /*29150*/  @P1 BRA `(.L_x_565) ;  /* 0xfffffffc00401947 */ /* 0x001fea000383ffff */
.L_x_562:
[----:B------:R-:W-:Y:S05]  /*29160*/  BSYNC B1 ;  /* 0x0000000000017941 */ /* 0x000fea0003800000 */
.L_x_561:
[----:B------:R-:W2:Y:S01]  /*29170*/  LDL.LU R16, [R1+0x458] ;  /* 0x0004580001107983 */ /* 0x000ea20000300800 */
[----:B------:R-:W-:Y:S01]  /*29180*/  LOP3.LUT P0, RZ, R9, 0xff, RZ, 0xc0, !PT ;  /* 0x000000ff09ff7812 */ /* 0x000fe2000780c0ff */
[C---:B------:R-:W-:Y:S01]  /*29190*/  IMAD.IADD R4, R0.reuse, 0x1, R7 ;  /* 0x0000000100047824 */ /* 0x040fe200078e0207 */
[----:B------:R-:W-:Y:S01]  /*291a0*/  ULDC.64 UR8, c[0x0][0x650] ;  /* 0x0001940000087ab9 */ /* 0x000fe20000000a00 */
[----:B------:R-:W3:Y:S01]  /*291b0*/  LDL.LU R14, [R1+0x45c] ;  /* 0x00045c00010e7983 */ /* 0x000ee20000300800 */
[----:B------:R-:W-:Y:S01]  /*291c0*/  ISETP.GE.U32.AND P1, PT, R0, 0x3, PT ;  /* 0x000000030000780c */ /* 0x000fe20003f26070 */
[----:B------:R-:W-:Y:S01]  /*291d0*/  BSSY B1, `(.L_x_566) ;  /* 0x000006d000017945 */ /* 0x000fe20003800000 */
[----:B------:R-:W-:Y:S01]  /*291e0*/  IMAD.MOV.U32 R10, RZ, RZ, -0x1 ;  /* 0xffffffffff0a7424 */ /* 0x000fe200078e00ff */
[----:B------:R-:W-:-:S06]  /*291f0*/  PRMT R9, RZ, 0x7610, R9 ;  /* 0x00007610ff097816 */ /* 0x000fcc0000000009 */
[----:B------:R-:W0:Y:S01]  /*29200*/  @P0 S2R R3, SR_CgaCtaId ;  /* 0x0000000000030919 */ /* 0x000e220000008800 */
[----:B------:R-:W-:-:S04]  /*29210*/  @P0 MOV R2, 0x400 ;  /* 0x0000040000020802 */ /* 0x000fc80000000f00 */
[----:B0-----:R-:W-:-:S04]  /*29220*/  @P0 LEA R2, R3, R2, 0x18 ;  /* 0x0000000203020211 */ /* 0x001fc800078ec0ff */
[----:B------:R0:W-:Y:S01]  /*29230*/  @P0 SYNCS.ARRIVE.TRANS64.A1T0 RZ, [R2+URZ+0x48], RZ ;  /* 0x000048ff02ff09a7 */ /* 0x0001e2000810003f */
[----:B------:R-:W-:-:S04]  /*29240*/  ISETP.GT.U32.AND P0, PT, R4, 0x2, PT ;  /* 0x000000020400780c */ /* 0x000fc80003f04070 */
[----:B------:R-:W-:Y:S01]  /*29250*/  ISETP.LT.U32.AND P0, PT, R0, 0x3, P0 ;  /* 0x000000030000780c */ /* 0x000fe20000701070 */
[----:B0-----:R-:W-:-:S05]  /*29260*/  IMAD.WIDE.U32 R2, R4, -0x55555555, RZ ;  /* 0xaaaaaaab04027825 */ /* 0x001fca00078e00ff */
[----:B------:R-:W-:Y:S02]  /*29270*/  SHF.R.U32.HI R5, RZ, 0x1, R3 ;  /* 0x00000001ff057819 */ /* 0x000fe40000011603 */
[----:B------:R-:W-:Y:S02]  /*29280*/  SEL R3, RZ, 0x1, !P0 ;  /* 0x00000001ff037807 */ /* 0x000fe40004000000 */
[----:B------:R-:W-:Y:S01]  /*29290*/  PRMT R2, RZ, 0x7610, R2 ;  /* 0x00007610ff027816 */ /* 0x000fe20000000002 */
[----:B------:R-:W-:Y:S01]  /*292a0*/  IMAD R7, R5, -0x3, R4 ;  /* 0xfffffffd05077824 */ /* 0x000fe200078e0204 */
[----:B------:R-:W-:Y:S01]  /*292b0*/  LOP3.LUT R6, R6, R3, RZ, 0x3c, !PT ;  /* 0x0000000306067212 */ /* 0x000fe200078e3cff */
[----:B------:R-:W-:-:S03]  /*292c0*/  IMAD.MOV.U32 R4, RZ, RZ, -0x1 ;  /* 0xffffffffff047424 */ /* 0x000fc600078e00ff */
[----:B------:R-:W-:Y:S01]  /*292d0*/  @P1 LOP3.LUT R6, R6, 0x1, R5, 0x78, !PT ;  /* 0x0000000106061812 */ /* 0x000fe200078e7805 */
[----:B------:R-:W-:Y:S01]  /*292e0*/  IMAD.MOV.U32 R5, RZ, RZ, -0x1 ;  /* 0xffffffffff057424 */ /* 0x000fe200078e00ff */
[----:B---3--:R-:W-:-:S04]  /*292f0*/  IADD3 R14, P0, R14, UR24, RZ ;  /* 0x000000180e0e7c10 */ /* 0x008fc8000ff1e0ff */
[----:B--2---:R-:W-:Y:S01]  /*29300*/  IADD3.X R16, R16, UR18, RZ, P0, !PT ;  /* 0x0000001210107c10 */ /* 0x004fe200087fe4ff */
[----:B------:R0:W-:Y:S01]  /*29310*/  STL [R1+0x45c], R14 ;  /* 0x00045c0e01007387 */ /* 0x0001e20000100800 */
[----:B------:R-:W-:-:S03]  /*29320*/  ISETP.GE.U32.AND P0, PT, R14, UR8, PT ;  /* 0x000000080e007c0c */ /* 0x000fc6000bf06070 */
[----:B------:R0:W-:Y:S01]  /*29330*/  STL [R1+0x458], R16 ;  /* 0x0004581001007387 */ /* 0x0001e20000100800 */
[----:B------:R-:W-:-:S13]  /*29340*/  ISETP.GE.U32.AND.EX P0, PT, R16, UR9, PT, P0 ;  /* 0x0000000910007c0c */ /* 0x000fda000bf06100 */
[----:B0-----:R-:W-:Y:S05]  /*29350*/  @P0 BRA `(.L_x_567) ;  /* 0x0000000400500947 */ /* 0x001fea0003800000 */
[----:B------:R-:W0:Y:S01]  /*29360*/  S2R R8, SR_CTAID.X ;  /* 0x0000000000087919 */ /* 0x000e220000002500 */
[----:B------:R-:W-:Y:S01]  /*29370*/  ULDC UR8, c[0x0][0x150] ;  /* 0x0000540000087ab9 */ /* 0x000fe20000000800 */
[----:B------:R-:W1:Y:S01]  /*29380*/  LDC R3, c[0x0][0x144] ;  /* 0x00005100ff037b82 */ /* 0x000e620000000800 */
[----:B------:R-:W-:Y:S01]  /*29390*/  ULDC UR11, c[0x0][0x630] ;  /* 0x00018c00000b7ab9 */ /* 0x000fe20000000800 */
[----:B------:R-:W2:Y:S06]  /*293a0*/  S2R R5, SR_CTAID.Y ;  /* 0x0000000000057919 */ /* 0x000eac0000002600 */
[----:B------:R-:W3:Y:S01]  /*293b0*/  LDC R12, c[0x0][0x148] ;  /* 0x00005200ff0c7b82 */ /* 0x000ee20000000800 */
[----:B0-----:R-:W-:-:S02]  /*293c0*/  I2FP.F32.U32 R2, R8 ;  /* 0x0000000800027245 */ /* 0x001fc40000201000 */
[----:B--2---:R-:W-:-:S03]  /*293d0*/  I2FP.F32.U32 R4, R5 ;  /* 0x0000000500047245 */ /* 0x004fc60000201000 */
[----:B------:R-:W-:Y:S01]  /*293e0*/  FMUL R2, R2, UR8 ;  /* 0x0000000802027c20 */ /* 0x000fe20008400000 */
[----:B------:R-:W-:Y:S02]  /*293f0*/  ULDC UR8, c[0x0][0x154] ;  /* 0x0000550000087ab9 */ /* 0x000fe40000000800 */
[----:B------:R-:W-:Y:S01]  /*29400*/  FMUL R10, R4, UR8 ;  /* 0x00000008040a7c20 */ /* 0x000fe20008400000 */
[----:B------:R-:W-:Y:S02]  /*29410*/  ULDC.64 UR8, c[0x0][0x628] ;  /* 0x00018a0000087ab9 */ /* 0x000fe40000000a00 */
[----:B------:R-:W0:Y:S01]  /*29420*/  F2I.U32.TRUNC.NTZ R2, R2 ;  /* 0x0000000200027305 */ /* 0x000e22000020f000 */
[----:B------:R-:W-:-:S04]  /*29430*/  ISETP.NE.U32.AND P0, PT, RZ, UR8, PT ;  /* 0x00000008ff007c0c */ /* 0x000fc8000bf05070 */
[----:B------:R-:W-:-:S03]  /*29440*/  ISETP.NE.AND.EX P0, PT, RZ, UR9, PT, P0 ;  /* 0x00000009ff007c0c */ /* 0x000fc6000bf05300 */
[----:B------:R-:W2:Y:S01]  /*29450*/  F2I.U32.TRUNC.NTZ R10, R10 ;  /* 0x0000000a000a7305 */ /* 0x000ea2000020f000 */
[----:B0-----:R-:W-:Y:S02]  /*29460*/  IMAD.MOV R4, RZ, RZ, -R2 ;  /* 0x000000ffff047224 */ /* 0x001fe400078e0a02 */
[----:B------:R-:W-:Y:S02]  /*29470*/  IMAD.MOV.U32 R2, RZ, RZ, R14 ;  /* 0x000000ffff027224 */ /* 0x000fe400078e000e */
[----:B-1----:R-:W-:Y:S02]  /*29480*/  IMAD R8, R3, R4, R8 ;  /* 0x0000000403087224 */ /* 0x002fe400078e0208 */
[----:B--2---:R-:W-:-:S04]  /*29490*/  IMAD.MOV R3, RZ, RZ, -R10 ;  /* 0x000000ffff037224 */ /* 0x004fc800078e0a0a */
[----:B---3--:R-:W-:Y:S02]  /*294a0*/  @P4 IMAD R8, R12, R3, R5 ;  /* 0x000000030c084224 */ /* 0x008fe400078e0205 */
[----:B------:R-:W-:Y:S01]  /*294b0*/  IMAD.MOV.U32 R3, RZ, RZ, R16 ;  /* 0x000000ffff037224 */ /* 0x000fe200078e0010 */
[----:B------:R-:W-:Y:S06]  /*294c0*/  @!P0 BRA `(.L_x_568) ;  /* 0x0000000000288947 */ /* 0x000fec0003800000 */
[----:B------:R-:W-:Y:S02]  /*294d0*/  ULDC UR10, c[0x0][0x634] ;  /* 0x00018d00000a7ab9 */ /* 0x000fe40000000800 */
[----:B------:R-:W-:-:S05]  /*294e0*/  IADD3 R3, P0, R14, UR10, RZ ;  /* 0x0000000a0e037c10 */ /* 0x000fca000ff1e0ff */
[----:B------:R-:W-:-:S04]  /*294f0*/  IMAD.X R11, RZ, RZ, R16, P0 ;  /* 0x000000ffff0b7224 */ /* 0x000fc800000e0610 */
[----:B------:R-:W-:-:S04]  /*29500*/  IMAD.WIDE.U32 R4, R11, UR8, RZ ;  /* 0x000000080b047c25 */ /* 0x000fc8000f8e00ff */
[----:B------:R-:W-:-:S04]  /*29510*/  IMAD.WIDE.U32 R4, P0, R3, UR9, R4 ;  /* 0x0000000903047c25 */ /* 0x000fc8000f800004 */
[----:B------:R-:W-:-:S04]  /*29520*/  IMAD.WIDE.U32 R2, R3, UR8, RZ ;  /* 0x0000000803027c25 */ /* 0x000fc8000f8e00ff */
[----:B------:R-:W-:Y:S01]  /*29530*/  IMAD.MOV.U32 R2, RZ, RZ, R5 ;  /* 0x000000ffff027224 */ /* 0x000fe200078e0005 */
[----:B------:R-:W-:Y:S01]  /*29540*/  IADD3 RZ, P1, R3, R4, RZ ;  /* 0x0000000403ff7210 */ /* 0x000fe20007f3e0ff */
[----:B------:R-:W-:-:S04]  /*29550*/  IMAD.X R3, RZ, RZ, RZ, P0 ;  /* 0x000000ffff037224 */ /* 0x000fc800000e06ff */
[----:B------:R-:W-:-:S08]  /*29560*/  IMAD.WIDE.U32.X R2, R11, UR9, R2, P1 ;  /* 0x000000090b027c25 */ /* 0x000fd000088e0402 */
.L_x_568:
[--C-:B------:R-:W-:Y:S01]  /*29570*/  SHF.R.U64 R10, R2, UR11, R3.reuse ;  /* 0x0000000b020a7c19 */ /* 0x100fe20008001203 */
[----:B------:R-:W-:Y:S01]  /*29580*/  ULDC.64 UR8, c[0x0][0x620] ;  /* 0x0001880000087ab9 */ /* 0x000fe20000000a00 */
[----:B------:R-:W-:Y:S01]  /*29590*/  SHF.R.U32.HI R2, RZ, UR11, R3 ;  /* 0x0000000bff027c19 */ /* 0x000fe20008011603 */
[----:B------:R-:W-:Y:S01]  /*295a0*/  IMAD.MOV.U32 R3, RZ, RZ, R16 ;  /* 0x000000ffff037224 */ /* 0x000fe200078e0010 */
[----:B------:R-:W-:Y:S01]  /*295b0*/  IADD3 R11, P0, RZ, -R10, RZ ;  /* 0x8000000aff0b7210 */ /* 0x000fe20007f1e0ff */
[----:B------:R-:W-:-:S04]  /*295c0*/  ULDC.64 UR10, c[0x0][0x640] ;  /* 0x00019000000a7ab9 */ /* 0x000fc80000000a00 */
[----:B------:R-:W-:Y:S01]  /*295d0*/  IMAD.X R2, RZ, RZ, ~R2, P0 ;  /* 0x000000ffff027224 */ /* 0x000fe200000e0e02 */
[----:B------:R-:W-:-:S03]  /*295e0*/  ISETP.NE.U32.AND P0, PT, RZ, UR10, PT ;  /* 0x0000000aff007c0c */ /* 0x000fc6000bf05070 */
[----:B------:R-:W-:Y:S01]  /*295f0*/  IMAD R2, R2, UR8, RZ ;  /* 0x0000000802027c24 */ /* 0x000fe2000f8e02ff */
[----:B------:R-:W-:-:S03]  /*29600*/  ISETP.NE.AND.EX P0, PT, RZ, UR11, PT, P0 ;  /* 0x0000000bff007c0c */ /* 0x000fc6000bf05300 */
[----:B------:R-:W-:Y:S02]  /*29610*/  IMAD R5, R11, UR9, R2 ;  /* 0x000000090b057c24 */ /* 0x000fe4000f8e0202 */
[----:B------:R-:W-:-:S04]  /*29620*/  IMAD.MOV.U32 R2, RZ, RZ, R14 ;  /* 0x000000ffff027224 */ /* 0x000fc800078e000e */
[----:B------:R-:W-:Y:S01]  /*29630*/  IMAD.WIDE.U32 R2, R11, UR8, R2 ;  /* 0x000000080b027c25 */ /* 0x000fe2000f8e0002 */
[----:B------:R-:W-:-:S03]  /*29640*/  ULDC UR8, c[0x0][0x618] ;  /* 0x0001860000087ab9 */ /* 0x000fc60000000800 */
[----:B------:R-:W-:-:S05]  /*29650*/  IMAD.IADD R3, R3, 0x1, R5 ;  /* 0x0000000103037824 */ /* 0x000fca00078e0205 */
[--C-:B------:R-:W-:Y:S02]  /*29660*/  SHF.R.U64 R11, R2, UR8, R3.reuse ;  /* 0x00000008020b7c19 */ /* 0x100fe40008001203 */
[----:B------:R-:W-:Y:S01]  /*29670*/  SHF.R.U32.HI R2, RZ, UR8, R3 ;  /* 0x00000008ff027c19 */ /* 0x000fe20008011603 */
[----:B------:R-:W-:-:S03]  /*29680*/  ULDC UR8, c[0x0][0x608] ;  /* 0x0001820000087ab9 */ /* 0x000fc60000000800 */
[--C-:B------:R-:W-:Y:S02]  /*29690*/  SHF.R.U64 R12, R11, UR8, R2.reuse ;  /* 0x000000080b0c7c19 */ /* 0x100fe40008001202 */
[----:B------:R-:W-:Y:S01]  /*296a0*/  SHF.R.U32.HI R3, RZ, UR8, R2 ;  /* 0x00000008ff037c19 */ /* 0x000fe20008011602 */
[----:B------:R-:W-:-:S03]  /*296b0*/  ULDC UR8, c[0x0][0x658] ;  /* 0x0001960000087ab9 */ /* 0x000fc60000000800 */
[--C-:B------:R-:W-:Y:S02]  /*296c0*/  SHF.R.U64 R13, R12, UR8, R3.reuse ;  /* 0x000000080c0d7c19 */ /* 0x100fe40008001203 */
[----:B------:R-:W-:-:S03]  /*296d0*/  SHF.R.U32.HI R14, RZ, UR8, R3 ;  /* 0x00000008ff0e7c19 */ /* 0x000fc60008011603 */
[----:B------:R-:W-:Y:S02]  /*296e0*/  IMAD.MOV.U32 R2, RZ, RZ, R13 ;  /* 0x000000ffff027224 */ /* 0x000fe400078e000d */
        /* <DEDUP_REMOVED lines=12> */
.L_x_569:
[----:B------:R-:W-:Y:S01]  /*297b0*/  ULDC UR8, c[0x0][0x648] ;  /* 0x0001920000087ab9 */ /* 0x000fe20000000800 */
[----:B------:R-:W-:Y:S02]  /*297c0*/  LOP3.LUT R12, R12, UR20, RZ, 0xc0, !PT ;  /* 0x000000140c0c7c12 */ /* 0x000fe4000f8ec0ff */
[----:B------:R-:W-:Y:S01]  /*297d0*/  SHF.R.U64 R3, R2, UR8, R3 ;  /* 0x0000000802037c19 */ /* 0x000fe20008001203 */
[----:B------:R-:W-:-:S04]  /*297e0*/  ULDC UR8, c[0x0][0x638] ;  /* 0x00018e0000087ab9 */ /* 0x000fc80000000800 */
[----:B------:R-:W-:Y:S02]  /*297f0*/  IMAD.MOV R2, RZ, RZ, -R3 ;  /* 0x000000ffff027224 */ /* 0x000fe400078e0a03 */
[----:B------:R-:W-:Y:S02]  /*29800*/  IMAD R5, R3, UR6, R12 ;  /* 0x0000000603057c24 */ /* 0x000fe4000f8e020c */
[----:B------:R-:W-:Y:S01]  /*29810*/  IMAD R13, R2, UR8, R13 ;  /* 0x00000008020d7c24 */ /* 0x000fe2000f8e020d */
[----:B------:R-:W-:Y:S01]  /*29820*/  ULDC UR8, c[0x0][0x610] ;  /* 0x0001840000087ab9 */ /* 0x000fe20000000800 */
[----:B------:R-:W-:Y:S01]  /*29830*/  LOP3.LUT R2, R11, UR5, RZ, 0xc0, !PT ;  /* 0x000000050b027c12 */ /* 0x000fe2000f8ec0ff */
[----:B------:R-:W-:Y:S01]  /*29840*/  IMAD R8, R5, UR8, R8 ;  /* 0x0000000805087c24 */ /* 0x000fe2000f8e0208 */
[----:B------:R-:W-:-:S03]  /*29850*/  ULDC UR8, c[0x0][0x600] ;  /* 0x0001800000087ab9 */ /* 0x000fc60000000800 */
[----:B------:R-:W-:Y:S02]  /*29860*/  IMAD R13, R13, UR8, R2 ;  /* 0x000000080d0d7c24 */ /* 0x000fe4000f8e0202 */
[----:B------:R-:W-:-:S03]  /*29870*/  IMAD.MOV.U32 R2, RZ, RZ, 0x1 ;  /* 0x00000001ff027424 */ /* 0x000fc600078e00ff */
[----:B------:R-:W-:Y:S02]  /*29880*/  SEL R4, R13, R8, !P4 ;  /* 0x000000080d047207 */ /* 0x000fe40006000000 */
[----:B------:R-:W-:-:S07]  /*29890*/  SEL R5, R8, R13, !P4 ;  /* 0x0000000d08057207 */ /* 0x000fce0006000000 */
.L_x_567:
[----:B------:R-:W-:Y:S05]  /*298a0*/  BSYNC B1 ;  /* 0x0000000000017941 */ /* 0x000fea0003800000 */
.L_x_566:
[----:B------:R-:W-:-:S13]  /*298b0*/  LOP3.LUT P0, RZ, R2, 0xff, RZ, 0xc0, !PT ;  /* 0x000000ff02ff7812 */ /* 0x000fda000780c0ff */
[----:B------:R-:W-:Y:S05]  /*298c0*/  @P0 BRA `(.L_x_570) ;  /* 0xfffffff400300947 */ /* 0x000fea000383ffff */
[----:B------:R-:W-:Y:S05]  /*298d0*/  BSYNC B0 ;  /* 0x0000000000007941 */ /* 0x000fea0003800000 */
.L_x_559:
[----:B------:R-:W-:-:S03]  /*298e0*/  UMOV UR8, 0xffffffff ;  /* 0xffffffff00087882 */ /* 0x000fc60000000000 */
[----:B------:R-:W-:Y:S05]  /*298f0*/  BRA.DIV UR8, `(.L_x_571) ;  /* 0x0000000608047947 */ /* 0x000fea000b800000 */
[----:B------:R-:W-:-:S13]  /*29900*/  ELECT P0, URZ, PT ;  /* 0x00000000003f782f */ /* 0x000fda0003800000 */
.L_x_584:
[----:B------:R-:W-:Y:S04]  /*29910*/  BSSY B0, `(.L_x_572) ;  /* 0x0000023000007945 */ /* 0x000fe80003800000 */
[----:B------:R-:W-:Y:S05]  /*29920*/  @!P0 BRA `(.L_x_573) ;  /* 0x0000000000848947 */ /* 0x000fea0003800000 */
[----:B------:R-:W-:-:S04]  /*29930*/  ULOP3.LUT UR8, UR13, 0x2, URZ, 0xfc, !UPT ;  /* 0x000000020d087892 */ /* 0x000fc8000f8efc3f */
[----:B------:R-:W-:-:S06]  /*29940*/  UISETP.NE.AND UP0, UPT, UR8, 0x3, UPT ;  /* 0x000000030800788c */ /* 0x000fcc000bf05270 */
[----:B------:R-:W-:-:S13]  /*29950*/  PLOP3.LUT P0, PT, PT, PT, UP0, 0x80, 0x0 ;  /* 0x000000000000781c */ /* 0x000fda0003f0f008 */
[----:B------:R-:W-:Y:S05]  /*29960*/  @!P0 BRA `(.L_x_574) ;  /* 0x0000000000048947 */ /* 0x000fea0003800000 */
[----:B------:R-:W-:Y:S01]  /*29970*/  BPT.TRAP 0x1 ;  /* 0x000000040000795c */ /* 0x000fe20000300000 */
.L_x_574:
[----:B------:R-:W0:Y:S01]  /*29980*/  S2R R3, SR_CgaCtaId ;  /* 0x0000000000037919 */ /* 0x000e220000008800 */
[----:B------:R-:W-:Y:S02]  /*29990*/  MOV R0, 0x400 ;  /* 0x0000040000007802 */ /* 0x000fe40000000f00 */
[----:B------:R-:W-:Y:S02]  /*299a0*/  SHF.L.U32 R2, R6, 0x1f, RZ ;  /* 0x0000001f06027819 */ /* 0x000fe400000006ff */
[----:B0-----:R-:W-:-:S05]  /*299b0*/  LEA R0, R3, R0, 0x18 ;  /* 0x0000000003007211 */ /* 0x001fca00078ec0ff */
[----:B------:R-:W-:-:S04]  /*299c0*/  VIADD R0, R0, 0x18 ;  /* 0x0000001800007836 */ /* 0x000fc80000000000 */
[----:B------:R-:W-:-:S04]  /*299d0*/  IMAD R3, R7, 0x8, R0 ;  /* 0x0000000807037824 */ /* 0x000fc800078e0200 */
[----:B------:R-:W0:Y:S02]  /*299e0*/  SYNCS.PHASECHK.TRANS64.TRYWAIT P0, [R3+URZ], R2 ;  /* 0x00000002030075a7 */ /* 0x000e24000800017f */
[----:B0-----:R-:W-:Y:S05]  /*299f0*/  @!P0 BRA `(.L_x_575) ;  /* 0x0000000000e48947 */ /* 0x001fea0003800000 */
.L_x_585:
[----:B------:R-:W-:-:S05]  /*29a00*/  VIADD R7, R7, 0x1 ;  /* 0x0000000107077836 */ /* 0x000fca0000000000 */
[----:B------:R-:W-:-:S04]  /*29a10*/  ISETP.NE.AND P0, PT, R7, 0x3, PT ;  /* 0x000000030700780c */ /* 0x000fc80003f05270 */
[----:B0-----:R-:W-:Y:S02]  /*29a20*/  SEL R3, RZ, 0x1, P0 ;  /* 0x00000001ff037807 */ /* 0x001fe40000000000 */
[----:B------:R-:W-:Y:S02]  /*29a30*/  SEL R7, R7, RZ, P0 ;  /* 0x000000ff07077207 */ /* 0x000fe40000000000 */
[----:B------:R-:W-:-:S03]  /*29a40*/  LOP3.LUT R5, R6, R3, RZ, 0x3c, !PT ;  /* 0x0000000306057212 */ /* 0x000fc600078e3cff */
[----:B------:R-:W-:Y:S01]  /*29a50*/  IMAD R3, R7, 0x8, R0 ;  /* 0x0000000807037824 */ /* 0x000fe200078e0200 */
[----:B------:R-:W-:-:S04]  /*29a60*/  SHF.L.U32 R2, R5, 0x1f, RZ ;  /* 0x0000001f05027819 */ /* 0x000fc800000006ff */
[----:B------:R-:W0:Y:S02]  /*29a70*/  SYNCS.PHASECHK.TRANS64.TRYWAIT P0, [R3+URZ], R2 ;  /* 0x00000002030075a7 */ /* 0x000e24000800017f */
[----:B0-----:R-:W-:Y:S05]  /*29a80*/  @!P0 BRA `(.L_x_576) ;  /* 0x0000000000d48947 */ /* 0x001fea0003800000 */
.L_x_586:
[----:B0-----:R-:W-:-:S05]  /*29a90*/  VIADD R2, R7, 0x1 ;  /* 0x0000000107027836 */ /* 0x001fca0000000000 */
[----:B------:R-:W-:-:S04]  /*29aa0*/  ISETP.NE.AND P0, PT, R2, 0x3, PT ;  /* 0x000000030200780c */ /* 0x000fc80003f05270 */
[----:B------:R-:W-:Y:S02]  /*29ab0*/  SEL R4, RZ, 0x1, P0 ;  /* 0x00000001ff047807 */ /* 0x000fe40000000000 */
[----:B------:R-:W-:Y:S02]  /*29ac0*/  SEL R3, R2, RZ, P0 ;  /* 0x000000ff02037207 */ /* 0x000fe40000000000 */
[----:B------:R-:W-:-:S03]  /*29ad0*/  LOP3.LUT R4, R5, R4, RZ, 0x3c, !PT ;  /* 0x0000000405047212 */ /* 0x000fc600078e3cff */
[----:B------:R-:W-:Y:S01]  /*29ae0*/  IMAD R3, R3, 0x8, R0 ;  /* 0x0000000803037824 */ /* 0x000fe200078e0200 */
[----:B------:R-:W-:-:S07]  /*29af0*/  SHF.L.U32 R0, R4, 0x1f, RZ ;  /* 0x0000001f04007819 */ /* 0x000fce00000006ff */
.L_x_577:
[----:B0-----:R0:W1:Y:S02]  /*29b00*/  SYNCS.PHASECHK.TRANS64.TRYWAIT P0, [R3+URZ], R0 ;  /* 0x00000000030075a7 */ /* 0x001064000800017f */
[----:B-1----:R-:W-:Y:S05]  /*29b10*/  @!P0 NANOSLEEP.SYNCS 0x989680 ;  /* 0x009896800000895d */ /* 0x002fea0003900000 */
[----:B------:R-:W1:Y:S02]  /*29b20*/  @!P0 SYNCS.PHASECHK.TRANS64 P0, [R3+URZ], R0 ;  /* 0x00000000030085a7 */ /* 0x000e64000800007f */
[----:B-1----:R-:W-:Y:S05]  /*29b30*/  @!P0 BRA `(.L_x_577) ;  /* 0xfffffffc00f08947 */ /* 0x002fea000383ffff */
.L_x_573:
[----:B------:R-:W-:Y:S05]  /*29b40*/  BSYNC B0 ;  /* 0x0000000000007941 */ /* 0x000fea0003800000 */
.L_x_572:
[----:B------:R-:W-:Y:S05]  /*29b50*/  EXIT ;  /* 0x000000000000794d */ /* 0x000fea0003800000 */
.L_x_21:
[----:B--2---:R-:W-:-:S04]  /*29b60*/  IMAD.U32 R3, RZ, RZ, UR6 ;  /* 0x00000006ff037e24 */ /* 0x004fc8000f8e00ff */
[----:B------:R2:W3:Y:S03]  /*29b70*/  SYNCS.PHASECHK.TRANS64.TRYWAIT P0, [R3+URZ], R0 ;  /* 0x00000000030075a7 */ /* 0x0004e6000800017f */
[----:B---3--:R-:W-:Y:S05]  /*29b80*/  @!P0 NANOSLEEP.SYNCS 0x989680 ;  /* 0x009896800000895d */ /* 0x008fea0003900000 */
[----:B------:R-:W3:Y:S02]  /*29b90*/  @!P0 SYNCS.PHASECHK.TRANS64 P0, [R3+URZ], R0 ;  /* 0x00000000030085a7 */ /* 0x000ee4000800007f */
[----:B---3--:R-:W-:Y:S05]  /*29ba0*/  @!P0 BRA `(.L_x_21) ;  /* 0xfffffffc00ec8947 */ /* 0x008fea000383ffff */
[----:B------:R-:W-:Y:S05]  /*29bb0*/  BRA `(.L_x_20) ;  /* 0xfffffd9000807947 */ /* 0x000fea000383ffff */
.L_x_27:
[----:B-----5:R2:W-:Y:S02]  /*29bc0*/  STL [R1+0x470], R2 ;  /* 0x0004700201007387 */ /* 0x0205e40000100800 */
[----:B--2---:R-:W-:-:S04]  /*29bd0*/  IMAD.U32 R2, RZ, RZ, UR16 ;  /* 0x00000010ff027e24 */ /* 0x004fc8000f8e00ff */
[----:B------:R2:W3:Y:S03]  /*29be0*/  SYNCS.PHASECHK.TRANS64.TRYWAIT P0, [R2+URZ], R0 ;  /* 0x00000000020075a7 */ /* 0x0004e6000800017f */
[----:B---3--:R-:W-:Y:S05]  /*29bf0*/  @!P0 NANOSLEEP.SYNCS 0x989680 ;  /* 0x009896800000895d */ /* 0x008fea0003900000 */
[----:B------:R2:W3:Y:S02]  /*29c00*/  @!P0 SYNCS.PHASECHK.TRANS64 P0, [R2+URZ], R0 ;  /* 0x00000000020085a7 */ /* 0x0004e4000800007f */
[----:B--2---:R2:W5:Y:S02]  /*29c10*/  LDL.LU R2, [R1+0x470] ;  /* 0x0004700001027983 */ /* 0x0045640000300800 */
[----:B--23--:R-:W-:Y:S05]  /*29c20*/  @!P0 BRA `(.L_x_27) ;  /* 0xfffffffc00e48947 */ /* 0x00cfea000383ffff */
[----:B------:R-:W-:Y:S05]  /*29c30*/  BRA `(.L_x_26) ;  /* 0xfffffdf400347947 */ /* 0x000fea000383ffff */
.L_x_560:
[----:B------:R-:W-:Y:S01]  /*29c40*/  BSSY B1, `(.L_x_578) ;  /* 0x0000006000017945 */ /* 0x000fe20003800000 */
[----:B------:R-:W-:-:S07]  /*29c50*/  IMAD.MOV.U32 R2, RZ, RZ, -0x1 ;  /* 0xffffffffff027424 */ /* 0x000fce00078e00ff */
[----:B------:R-:W-:Y:S05]  /*29c60*/  WARPSYNC.COLLECTIVE R2, `(.L_x_579) ;  /* 0x00000000020c7348 */ /* 0x000fea0003c00000 */
[----:B------:R-:W-:Y:S02]  /*29c70*/  ELECT P0, UR62, PT ;  /* 0x00000000003e782f */ /* 0x000fe40003800000 */
[----:B------:R-:W-:Y:S01]  /*29c80*/  MOV R2, UR62 ;  /* 0x0000003e00027c02 */ /* 0x000fe20008000f00 */
[----:B------:R-:W-:Y:S10]  /*29c90*/  ENDCOLLECTIVE ;  /* 0x000000000000791b */ /* 0x000ff40003800000 */
.L_x_579:
[----:B------:R-:W-:Y:S05]  /*29ca0*/  BSYNC B1 ;  /* 0x0000000000017941 */ /* 0x000fea0003800000 */
.L_x_578:
[----:B------:R-:W-:Y:S05]  /*29cb0*/  BRA `(.L_x_580) ;  /* 0xfffffff000407947 */ /* 0x000fea000383ffff */
.L_x_563:
[----:B0-----:R0:W1:Y:S02]  /*29cc0*/  SYNCS.PHASECHK.TRANS64.TRYWAIT P0, [R12+URZ+0x18], R11 ;  /* 0x0000180b0c0075a7 */ /* 0x001064000800017f */
[----:B-1----:R-:W-:Y:S05]  /*29cd0*/  @!P0 NANOSLEEP.SYNCS 0x989680 ;  /* 0x009896800000895d */ /* 0x002fea0003900000 */
[----:B------:R-:W1:Y:S02]  /*29ce0*/  @!P0 SYNCS.PHASECHK.TRANS64 P0, [R12+URZ+0x18], R11 ;  /* 0x0000180b0c0085a7 */ /* 0x000e64000800007f */
[----:B-1----:R-:W-:Y:S05]  /*29cf0*/  @!P0 BRA `(.L_x_563) ;  /* 0xfffffffc00f08947 */ /* 0x002fea000383ffff */
[----:B------:R-:W-:Y:S05]  /*29d00*/  BRA `(.L_x_581) ;  /* 0xfffffff000787947 */ /* 0x000fea000383ffff */
.L_x_571:
[----:B------:R-:W-:Y:S01]  /*29d10*/  BSSY B0, `(.L_x_582) ;  /* 0x0000006000007945 */ /* 0x000fe20003800000 */
[----:B------:R-:W-:-:S07]  /*29d20*/  IMAD.MOV.U32 R2, RZ, RZ, -0x1 ;  /* 0xffffffffff027424 */ /* 0x000fce00078e00ff */
[----:B------:R-:W-:Y:S05]  /*29d30*/  WARPSYNC.COLLECTIVE R2, `(.L_x_583) ;  /* 0x00000000020c7348 */ /* 0x000fea0003c00000 */
[----:B------:R-:W-:Y:S02]  /*29d40*/  ELECT P0, UR62, PT ;  /* 0x00000000003e782f */ /* 0x000fe40003800000 */
[----:B------:R-:W-:Y:S01]  /*29d50*/  MOV R2, UR62 ;  /* 0x0000003e00027c02 */ /* 0x000fe20008000f00 */
[----:B------:R-:W-:Y:S10]  /*29d60*/  ENDCOLLECTIVE ;  /* 0x000000000000791b */ /* 0x000ff40003800000 */
.L_x_583:
[----:B------:R-:W-:Y:S05]  /*29d70*/  BSYNC B0 ;  /* 0x0000000000007941 */ /* 0x000fea0003800000 */
.L_x_582:
[----:B------:R-:W-:Y:S05]  /*29d80*/  BRA `(.L_x_584) ;  /* 0xfffffff800e07947 */ /* 0x000fea000383ffff */
.L_x_575:
[----:B0-----:R0:W1:Y:S02]  /*29d90*/  SYNCS.PHASECHK.TRANS64.TRYWAIT P0, [R3+URZ], R2 ;  /* 0x00000002030075a7 */ /* 0x001064000800017f */
[----:B-1----:R-:W-:Y:S05]  /*29da0*/  @!P0 NANOSLEEP.SYNCS 0x989680 ;  /* 0x009896800000895d */ /* 0x002fea0003900000 */
[----:B------:R-:W1:Y:S02]  /*29db0*/  @!P0 SYNCS.PHASECHK.TRANS64 P0, [R3+URZ], R2 ;  /* 0x00000002030085a7 */ /* 0x000e64000800007f */
[----:B-1----:R-:W-:Y:S05]  /*29dc0*/  @!P0 BRA `(.L_x_575) ;  /* 0xfffffffc00f08947 */ /* 0x002fea000383ffff */
[----:B------:R-:W-:Y:S05]  /*29dd0*/  BRA `(.L_x_585) ;  /* 0xfffffffc00087947 */ /* 0x000fea000383ffff */
.L_x_576:
[----:B0-----:R0:W1:Y:S02]  /*29de0*/  SYNCS.PHASECHK.TRANS64.TRYWAIT P0, [R3+URZ], R2 ;  /* 0x00000002030075a7 */ /* 0x001064000800017f */
[----:B-1----:R-:W-:Y:S05]  /*29df0*/  @!P0 NANOSLEEP.SYNCS 0x989680 ;  /* 0x009896800000895d */ /* 0x002fea0003900000 */
[----:B------:R-:W1:Y:S02]  /*29e00*/  @!P0 SYNCS.PHASECHK.TRANS64 P0, [R3+URZ], R2 ;  /* 0x00000002030085a7 */ /* 0x000e64000800007f */
[----:B-1----:R-:W-:Y:S05]  /*29e10*/  @!P0 BRA `(.L_x_576) ;  /* 0xfffffffc00f08947 */ /* 0x002fea000383ffff */
[----:B------:R-:W-:Y:S05]  /*29e20*/  BRA `(.L_x_586) ;  /* 0xfffffffc00187947 */ /* 0x000fea000383ffff */
.L_x_587:
[----:B------:R-:W-:-:S00]  /*29e30*/  BRA `(.L_x_587) ;  /* 0xfffffffc00fc7947 */ /* 0x000fc0000383ffff */
[----:B------:R-:W-:-:S00]  /*29e40*/  NOP ;  /* 0x0000000000007918 */ /* 0x000fc00000000000 */
        /* <DEDUP_REMOVED lines=11> */
.L_x_588:


//--------------------- .nv.shared._ZN7cutlass13device_kernelINS_4gemm6kernel13GemmUniversalIN4cute5tupleIJiiiiEEENS1_10collective13CollectiveMmaINS1_37MainloopSm90TmaGmmaWarpSpecializedFP8ILi3ENS5_IJNS4_1CILi2EEENSA_ILi1EEESC_EEENS1_35KernelTmaWarpSpecializedCooperativeEEENS5_IJNSA_ILi256EEESG_NSA_ILi128EEEEEENS_12float_e4m3_tENS5_IJlSC_lEEESJ_SK_NS4_8TiledMMAINS4_8MMA_AtomIJNS4_4SM904GMMA31MMA_64x256x32_F32E4M3E4M3_SS_TNILNSO_7ScaleInE1ELSQ_1EEEEEENS4_6LayoutISD_NS5_IJSC_NSA_ILi0EEESU_EEEEENS5_IJNS4_10UnderscoreESX_SX_EEEEENS4_13SM90_TMA_LOADENS4_14ComposedLayoutINS4_7SwizzleILi3ELi4ELi3EEENS4_18smem_ptr_flag_bitsILi8EEENST_INS5_IJNSA_ILi8EEESH_EEENS5_IJSH_SC_EEEEEEEvNS4_8identityENS4_23SM90_TMA_LOAD_MULTICASTES1A_vS1B_EENS_8epilogue10collective6detail29Sm90TmaWarpSpecializedAdapterINS1F_15DefaultEpilogueISJ_SK_SK_NS1E_6thread17LinearCombinationISJ_Li1EffLNS1J_9ScaleType4KindE0ELNS_15FloatRoundStyleE2ESJ_EENS1_15EpilogueDefaultEEEEEvvEEEEvNT_6ParamsE --------------------------
	.section	.nv.shared._ZN7cutlass13device_kernelINS_4gemm6kernel13GemmUniversalIN4cute5tupleIJiiiiEEENS1_10collective13CollectiveMmaINS1_37MainloopSm90TmaGmmaWarpSpecializedFP8ILi3ENS5_IJNS4_1CILi2EEENSA_ILi1EEESC_EEENS1_35KernelTmaWarpSpecializedCooperativeEEENS5_IJNSA_ILi256EEESG_NSA_ILi128EEEEEENS_12float_e4m3_tENS5_IJlSC_lEEESJ_SK_NS4_8TiledMMAINS4_8MMA_AtomIJNS4_4SM904GMMA31MMA_64x256x32_F32E4M3E4M3_SS_TNILNSO_7ScaleInE1ELSQ_1EEEEEENS4_6LayoutISD_NS5_IJSC_NSA_ILi0EEESU_EEEEENS5_IJNS4_10UnderscoreESX_SX_EEEEENS4_13SM90_TMA_LOADENS4_14ComposedLayoutINS4_7SwizzleILi3ELi4ELi3EEENS4_18smem_ptr_flag_bitsILi8EEENST_INS5_IJNSA_ILi8EEESH_EEENS5_IJSH_SC_EEEEEEEvNS4_8identityENS4_23SM90_TMA_LOAD_MULTICASTES1A_vS1B_EENS_8epilogue10collective6detail29Sm90TmaWarpSpecializedAdapterINS1F_15DefaultEpilogueISJ_SK_SK_NS1E_6thread17LinearCombinationISJ_Li1EffLNS1J_9ScaleType4KindE0ELNS_15FloatRoundStyleE2ESJ_EENS1_15EpilogueDefaultEEEEEvvEEEEvNT_6ParamsE,"aw",@nobits
	.sectionflags	@""
	.align	16
	.zero		1024


//--------------------- .nv.shared.reserved.0     --------------------------
	.section	.nv.shared.reserved.0,"aw",@nobits
	.weak		__nv_reservedSMEM_offset_0_alias
	.size		__nv_reservedSMEM_offset_0_alias, 0, 0
	.other		__nv_reservedSMEM_offset_0_alias,@"STO_CUDA_RESERVED_SHARED STV_DEFAULT"
__nv_reservedSMEM_offset_0_alias:
	.zero		0


//--------------------- .nv.global                --------------------------
	.section	.nv.global,"aw",@nobits
.nv.global:
	.type		_ZN40_INTERNAL_1dfdd1f5_4_k_cu_77c23daa_229664cute1_E,@object
	.size		_ZN40_INTERNAL_1dfdd1f5_4_k_cu_77c23daa_229664cute1_E,(_ZN40_INTERNAL_1dfdd1f5_4_k_cu_77c23daa_229664cuda3std3__45__cpo6cbeginE - _ZN40_INTERNAL_1dfdd1f5_4_k_cu_77c23daa_229664cute1_E)
_ZN40_INTERNAL_1dfdd1f5_4_k_cu_77c23daa_229664cute1_E:
	.zero		1
	.type		_ZN40_INTERNAL_1dfdd1f5_4_k_cu_77c23daa_229664cuda3std3__45__cpo6cbeginE,@object
	.size		_ZN40_INTERNAL_1dfdd1f5_4_k_cu_77c23daa_229664cuda3std3__45__cpo6cbeginE,(_ZN40_INTERNAL_1dfdd1f5_4_k_cu_77c23daa_229664cuda3std3__48in_placeE - _ZN40_INTERNAL_1dfdd1f5_4_k_cu_77c23daa_229664cuda3std3__45__cpo6cbeginE)
_ZN40_INTERNAL_1dfdd1f5_4_k_cu_77c23daa_229664cuda3std3__45__cpo6cbeginE:
	.zero		1
	.type		_ZN40_INTERNAL_1dfdd1f5_4_k_cu_77c23daa_229664cuda3std3__48in_placeE,@object
	.size		_ZN40_INTERNAL_1dfdd1f5_4_k_cu_77c23daa_229664cuda3std3__48in_placeE,(_ZN40_INTERNAL_1dfdd1f5_4_k_cu_77c23daa_229664cuda3std6ranges3__45__cpo9iter_moveE - _ZN40_INTERNAL_1dfdd1f5_4_k_cu_77c23daa_229664cuda3std3__48in_placeE)
_ZN40_INTERNAL_1dfdd1f5_4_k_cu_77c23daa_229664cuda3std3__48in_placeE:
	.zero		1
	.type		_ZN40_INTERNAL_1dfdd1f5_4_k_cu_77c23daa_229664cuda3std6ranges3__45__cpo9iter_moveE,@object
	.size		_ZN40_INTERNAL_1dfdd1f5_4_k_cu_77c23daa_229664cuda3std6ranges3__45__cpo9iter_moveE,(_ZN40_INTERNAL_1dfdd1f5_4_k_cu_77c23daa_229664cuda3std3__45__cpo5beginE - _ZN40_INTERNAL_1dfdd1f5_4_k_cu_77c23daa_229664cuda3std6ranges3__45__cpo9iter_moveE)
_ZN40_INTERNAL_1dfdd1f5_4_k_cu_77c23daa_229664cuda3std6ranges3__45__cpo9iter_moveE:
	.zero		1
	.type		_ZN40_INTERNAL_1dfdd1f5_4_k_cu_77c23daa_229664cuda3std3__45__cpo5beginE,@object
	.size		_ZN40_INTERNAL_1dfdd1f5_4_k_cu_77c23daa_229664cuda3std3__45__cpo5beginE,(_ZN40_INTERNAL_1dfdd1f5_4_k_cu_77c23daa_229664cuda3std3__442_GLOBAL__N__1dfdd1f5_4_k_cu_77c23daa_229666ignoreE - _ZN40_INTERNAL_1dfdd1f5_4_k_cu_77c23daa_229664cuda3std3__45__cpo5beginE)
_ZN40_INTERNAL_1dfdd1f5_4_k_cu_77c23daa_229664cuda3std3__45__cpo5beginE:
	.zero		1
	.type		_ZN40_INTERNAL_1dfdd1f5_4_k_cu_77c23daa_229664cuda3std3__442_GLOBAL__N__1dfdd1f5_4_k_cu_77c23daa_229666ignoreE,@object
	.size		_ZN40_INTERNAL_1dfdd1f5_4_k_cu_77c23daa_229664cuda3std3__442_GLOBAL__N__1dfdd1f5_4_k_cu_77c23daa_229666ignoreE,(_ZN40_INTERNAL_1dfdd1f5_4_k_cu_77c23daa_229664cute7productE - _ZN40_INTERNAL_1dfdd1f5_4_k_cu_77c23daa_229664cuda3std3__442_GLOBAL__N__1dfdd1f5_4_k_cu_77c23daa_229666ignoreE)
_ZN40_INTERNAL_1dfdd1f5_4_k_cu_77c23daa_229664cuda3std3__442_GLOBAL__N__1dfdd1f5_4_k_cu_77c23daa_229666ignoreE:
	.zero		1
	.type		_ZN40_INTERNAL_1dfdd1f5_4_k_cu_77c23daa_229664cute7productE,@object
	.size		_ZN40_INTERNAL_1dfdd1f5_4_k_cu_77c23daa_229664cute7productE,(_ZN40_INTERNAL_1dfdd1f5_4_k_cu_77c23daa_229664cuda3std3__45__cpo3endE - _ZN40_INTERNAL_1dfdd1f5_4_k_cu_77c23daa_229664cute7productE)
_ZN40_INTERNAL_1dfdd1f5_4_k_cu_77c23daa_229664cute7productE:
	.zero		1
	.type		_ZN40_INTERNAL_1dfdd1f5_4_k_cu_77c23daa_229664cuda3std3__45__cpo3endE,@object
	.size		_ZN40_INTERNAL_1dfdd1f5_4_k_cu_77c23daa_229664cuda3std3__45__cpo3endE,(_ZN40_INTERNAL_1dfdd1f5_4_k_cu_77c23daa_229664cuda3std3__419piecewise_constructE - _ZN40_INTERNAL_1dfdd1f5_4_k_cu_77c23daa_229664cuda3std3__45__cpo3endE)
_ZN40_INTERNAL_1dfdd1f5_4_k_cu_77c23daa_229664cuda3std3__45__cpo3endE:
	.zero		1
	.type		_ZN40_INTERNAL_1dfdd1f5_4_k_cu_77c23daa_229664cuda3std3__419piecewise_constructE,@object
	.size		_ZN40_INTERNAL_1dfdd1f5_4_k_cu_77c23daa_229664cuda3std3__419piecewise_constructE,(_ZN40_INTERNAL_1dfdd1f5_4_k_cu_77c23daa_229664cuda3std3__45__cpo4cendE - _ZN40_INTERNAL_1dfdd1f5_4_k_cu_77c23daa_229664cuda3std3__419piecewise_constructE)
_ZN40_INTERNAL_1dfdd1f5_4_k_cu_77c23daa_229664cuda3std3__419piecewise_constructE:
	.zero		1
	.type		_ZN40_INTERNAL_1dfdd1f5_4_k_cu_77c23daa_229664cuda3std3__45__cpo4cendE,@object
	.size		_ZN40_INTERNAL_1dfdd1f5_4_k_cu_77c23daa_229664cuda3std3__45__cpo4cendE,(_ZN40_INTERNAL_1dfdd1f5_4_k_cu_77c23daa_229664cuda3std6ranges3__45__cpo4swapE - _ZN40_INTERNAL_1dfdd1f5_4_k_cu_77c23daa_229664cuda3std3__45__cpo4cendE)
_ZN40_INTERNAL_1dfdd1f5_4_k_cu_77c23daa_229664cuda3std3__45__cpo4cendE:
	.zero		1
	.type		_ZN40_INTERNAL_1dfdd1f5_4_k_cu_77c23daa_229664cuda3std6ranges3__45__cpo4swapE,@object
	.size		_ZN40_INTERNAL_1dfdd1f5_4_k_cu_77c23daa_229664cuda3std6ranges3__45__cpo4swapE,(.L_7 - _ZN40_INTERNAL_1dfdd1f5_4_k_cu_77c23daa_229664cuda3std6ranges3__45__cpo4swapE)
_ZN40_INTERNAL_1dfdd1f5_4_k_cu_77c23daa_229664cuda3std6ranges3__45__cpo4swapE:
	.zero		1
.L_7:


//--------------------- .nv.constant0._ZN7cutlass13device_kernelINS_4gemm6kernel13GemmUniversalIN4cute5tupleIJiiiiEEENS1_10collective13CollectiveMmaINS1_37MainloopSm90TmaGmmaWarpSpecializedFP8ILi3ENS5_IJNS4_1CILi2EEENSA_ILi1EEESC_EEENS1_35KernelTmaWarpSpecializedCooperativeEEENS5_IJNSA_ILi256EEESG_NSA_ILi128EEEEEENS_12float_e4m3_tENS5_IJlSC_lEEESJ_SK_NS4_8TiledMMAINS4_8MMA_AtomIJNS4_4SM904GMMA31MMA_64x256x32_F32E4M3E4M3_SS_TNILNSO_7ScaleInE1ELSQ_1EEEEEENS4_6LayoutISD_NS5_IJSC_NSA_ILi0EEESU_EEEEENS5_IJNS4_10UnderscoreESX_SX_EEEEENS4_13SM90_TMA_LOADENS4_14ComposedLayoutINS4_7SwizzleILi3ELi4ELi3EEENS4_18smem_ptr_flag_bitsILi8EEENST_INS5_IJNSA_ILi8EEESH_EEENS5_IJSH_SC_EEEEEEEvNS4_8identityENS4_23SM90_TMA_LOAD_MULTICASTES1A_vS1B_EENS_8epilogue10collective6detail29Sm90TmaWarpSpecializedAdapterINS1F_15DefaultEpilogueISJ_SK_SK_NS1E_6thread17LinearCombinationISJ_Li1EffLNS1J_9ScaleType4KindE0ELNS_15FloatRoundStyleE2ESJ_EENS1_15EpilogueDefaultEEEEEvvEEEEvNT_6ParamsE --------------------------
	.section	.nv.constant0._ZN7cutlass13device_kernelINS_4gemm6kernel13GemmUniversalIN4cute5tupleIJiiiiEEENS1_10collective13CollectiveMmaINS1_37MainloopSm90TmaGmmaWarpSpecializedFP8ILi3ENS5_IJNS4_1CILi2EEENSA_ILi1EEESC_EEENS1_35KernelTmaWarpSpecializedCooperativeEEENS5_IJNSA_ILi256EEESG_NSA_ILi128EEEEEENS_12float_e4m3_tENS5_IJlSC_lEEESJ_SK_NS4_8TiledMMAINS4_8MMA_AtomIJNS4_4SM904GMMA31MMA_64x256x32_F32E4M3E4M3_SS_TNILNSO_7ScaleInE1ELSQ_1EEEEEENS4_6LayoutISD_NS5_IJSC_NSA_ILi0EEESU_EEEEENS5_IJNS4_10UnderscoreESX_SX_EEEEENS4_13SM90_TMA_LOADENS4_14ComposedLayoutINS4_7SwizzleILi3ELi4ELi3EEENS4_18smem_ptr_flag_bitsILi8EEENST_INS5_IJNSA_ILi8EEESH_EEENS5_IJSH_SC_EEEEEEEvNS4_8identityENS4_23SM90_TMA_LOAD_MULTICASTES1A_vS1B_EENS_8epilogue10collective6detail29Sm90TmaWarpSpecializedAdapterINS1F_15DefaultEpilogueISJ_SK_SK_NS1E_6thread17LinearCombinationISJ_Li1EffLNS1J_9ScaleType4KindE0ELNS_15FloatRoundStyleE2ESJ_EENS1_15EpilogueDefaultEEEEEvvEEEEvNT_6ParamsE,"a",@progbits
	.sectionflags	@""
	.align	4
.nv.constant0._ZN7cutlass13device_kernelINS_4gemm6kernel13GemmUniversalIN4cute5tupleIJiiiiEEENS1_10collective13CollectiveMmaINS1_37MainloopSm90TmaGmmaWarpSpecializedFP8ILi3ENS5_IJNS4_1CILi2EEENSA_ILi1EEESC_EEENS1_35KernelTmaWarpSpecializedCooperativeEEENS5_IJNSA_ILi256EEESG_NSA_ILi128EEEEEENS_12float_e4m3_tENS5_IJlSC_lEEESJ_SK_NS4_8TiledMMAINS4_8MMA_AtomIJNS4_4SM904GMMA31MMA_64x256x32_F32E4M3E4M3_SS_TNILNSO_7ScaleInE1ELSQ_1EEEEEENS4_6LayoutISD_NS5_IJSC_NSA_ILi0EEESU_EEEEENS5_IJNS4_10UnderscoreESX_SX_EEEEENS4_13SM90_TMA_LOADENS4_14ComposedLayoutINS4_7SwizzleILi3ELi4ELi3EEENS4_18smem_ptr_flag_bitsILi8EEENST_INS5_IJNSA_ILi8EEESH_EEENS5_IJSH_SC_EEEEEEEvNS4_8identityENS4_23SM90_TMA_LOAD_MULTICASTES1A_vS1B_EENS_8epilogue10collective6detail29Sm90TmaWarpSpecializedAdapterINS1F_15DefaultEpilogueISJ_SK_SK_NS1E_6thread17LinearCombinationISJ_Li1EffLNS1J_9ScaleType4KindE0ELNS_15FloatRoundStyleE2ESJ_EENS1_15EpilogueDefaultEEEEEvvEEEEvNT_6ParamsE:
	.zero		1664


//--------------------- SYMBOLS --------------------------

	.type		.nv.reservedSmem.offset0,@object
	.size		.nv.reservedSmem.offset0,0x4
